	.target	sm_90a

	.elftype	@"ET_EXEC"


//--------------------- .note.nv.tkinfo           --------------------------
	.section	.note.nv.tkinfo,"",@"SHT_NOTE"
	.sectionflags	@"SHF_NOTE_NV_TKINFO"
	.tkinfo
        /*0018*/ 	.word	0x00000002
        /*0030*/ 	.string	""
        /*0030*/ 	.string	"ptxas"
        /*0030*/ 	.string	"Cuda compilation tools, release 13.0, V13.0.88"
        /*0030*/ 	.string	"Build cuda_13.0.r13.0/compiler.36424714_0"
        /*0030*/ 	.string	"-arch sm_90a -m 64 "



//--------------------- .note.nv.cuinfo           --------------------------
	.section	.note.nv.cuinfo,"",@"SHT_NOTE"
	.sectionflags	@"SHF_NOTE_NV_CUINFO"
        /*0018*/ 	.short	0x0002
        /*001a*/ 	.short	0x005a
        /*001c*/ 	.short	0x0082
	.zero		2


//--------------------- .nv.info                  --------------------------
	.section	.nv.info,"",@"SHT_CUDA_INFO"
	.align	4


	//----- nvinfo : EIATTR_REGCOUNT
	.align		4
        /*0000*/ 	.byte	0x04, 0x2f
        /*0002*/ 	.short	(.L_15 - .L_14)
	.align		4
.L_14:
        /*0004*/ 	.word	index@(_ZN7cutlass13device_kernelINS_4gemm6kernel13GemmUniversalIN4cute5tupleIJiiiiEEENS1_10collective13CollectiveMmaINS1_34MainloopSm90TmaGmmaWarpSpecializedILi2ENS5_IJNS4_1CILi1EEESB_SB_EEENS1_35KernelTmaWarpSpecializedCooperativeEEENS5_IJNSA_ILi256EEENSA_ILi80EEENSA_ILi128EEEEEENS_10bfloat16_tENS5_IJlSB_lEEESJ_SK_NS4_8TiledMMAINS4_8MMA_AtomIJNS4_4SM904GMMA27MMA_64x16x16_F32BF16BF16_SSILNSO_5MajorE0ELSQ_0ELNSO_7ScaleInE1ELSR_1EEEEEENS4_6LayoutINS5_IJNSA_ILi2EEESB_SB_EEENS5_IJSB_NSA_ILi0EEESX_EEEEENS5_IJNS4_10UnderscoreES10_S10_EEEEENS4_13SM90_TMA_LOADENS4_14ComposedLayoutINS4_7SwizzleILi3ELi4ELi3EEENS4_18smem_ptr_flag_bitsILi16EEENSU_INS5_IJNSA_ILi8EEENSA_ILi64EEEEEENS5_IJS1A_SB_EEEEEEEvNS4_8identityES13_S1E_vS1F_EENS_8epilogue10collective6detail29Sm90TmaWarpSpecializedAdapterINS1I_15DefaultEpilogueISJ_SK_SK_NS1H_6thread17LinearCombinationISJ_Li1EffLNS1M_9ScaleType4KindE0ELNS_15FloatRoundStyleE2ESJ_EENS1_15EpilogueDefaultEEEEEvvEEEEvNT_6ParamsE)
        /*0008*/ 	.word	0x000000a8


	//----- nvinfo : EIATTR_FRAME_SIZE
	.align		4
.L_15:
        /*000c*/ 	.byte	0x04, 0x11
        /*000e*/ 	.short	(.L_17 - .L_16)
	.align		4
.L_16:
        /*0010*/ 	.word	index@(_ZN7cutlass13device_kernelINS_4gemm6kernel13GemmUniversalIN4cute5tupleIJiiiiEEENS1_10collective13CollectiveMmaINS1_34MainloopSm90TmaGmmaWarpSpecializedILi2ENS5_IJNS4_1CILi1EEESB_SB_EEENS1_35KernelTmaWarpSpecializedCooperativeEEENS5_IJNSA_ILi256EEENSA_ILi80EEENSA_ILi128EEEEEENS_10bfloat16_tENS5_IJlSB_lEEESJ_SK_NS4_8TiledMMAINS4_8MMA_AtomIJNS4_4SM904GMMA27MMA_64x16x16_F32BF16BF16_SSILNSO_5MajorE0ELSQ_0ELNSO_7ScaleInE1ELSR_1EEEEEENS4_6LayoutINS5_IJNSA_ILi2EEESB_SB_EEENS5_IJSB_NSA_ILi0EEESX_EEEEENS5_IJNS4_10UnderscoreES10_S10_EEEEENS4_13SM90_TMA_LOADENS4_14ComposedLayoutINS4_7SwizzleILi3ELi4ELi3EEENS4_18smem_ptr_flag_bitsILi16EEENSU_INS5_IJNSA_ILi8EEENSA_ILi64EEEEEENS5_IJS1A_SB_EEEEEEEvNS4_8identityES13_S1E_vS1F_EENS_8epilogue10collective6detail29Sm90TmaWarpSpecializedAdapterINS1I_15DefaultEpilogueISJ_SK_SK_NS1H_6thread17LinearCombinationISJ_Li1EffLNS1M_9ScaleType4KindE0ELNS_15FloatRoundStyleE2ESJ_EENS1_15EpilogueDefaultEEEEEvvEEEEvNT_6ParamsE)
        /*0014*/ 	.word	0x00000000


	//----- nvinfo : EIATTR_MIN_STACK_SIZE
	.align		4
.L_17:
        /*0018*/ 	.byte	0x04, 0x12
        /*001a*/ 	.short	(.L_19 - .L_18)
	.align		4
.L_18:
        /*001c*/ 	.word	index@(_ZN7cutlass13device_kernelINS_4gemm6kernel13GemmUniversalIN4cute5tupleIJiiiiEEENS1_10collective13CollectiveMmaINS1_34MainloopSm90TmaGmmaWarpSpecializedILi2ENS5_IJNS4_1CILi1EEESB_SB_EEENS1_35KernelTmaWarpSpecializedCooperativeEEENS5_IJNSA_ILi256EEENSA_ILi80EEENSA_ILi128EEEEEENS_10bfloat16_tENS5_IJlSB_lEEESJ_SK_NS4_8TiledMMAINS4_8MMA_AtomIJNS4_4SM904GMMA27MMA_64x16x16_F32BF16BF16_SSILNSO_5MajorE0ELSQ_0ELNSO_7ScaleInE1ELSR_1EEEEEENS4_6LayoutINS5_IJNSA_ILi2EEESB_SB_EEENS5_IJSB_NSA_ILi0EEESX_EEEEENS5_IJNS4_10UnderscoreES10_S10_EEEEENS4_13SM90_TMA_LOADENS4_14ComposedLayoutINS4_7SwizzleILi3ELi4ELi3EEENS4_18smem_ptr_flag_bitsILi16EEENSU_INS5_IJNSA_ILi8EEENSA_ILi64EEEEEENS5_IJS1A_SB_EEEEEEEvNS4_8identityES13_S1E_vS1F_EENS_8epilogue10collective6detail29Sm90TmaWarpSpecializedAdapterINS1I_15DefaultEpilogueISJ_SK_SK_NS1H_6thread17LinearCombinationISJ_Li1EffLNS1M_9ScaleType4KindE0ELNS_15FloatRoundStyleE2ESJ_EENS1_15EpilogueDefaultEEEEEvvEEEEvNT_6ParamsE)
        /*0020*/ 	.word	0x00000000
.L_19:


//--------------------- .nv.compat                --------------------------
	.section	.nv.compat,"",@"SHT_CUDA_COMPAT_INFO"
	.align	4
        /*0000*/ 	.byte	0x02, 0x09, 0x01, 0x00, 0x02, 0x02, 0x04, 0x00, 0x02, 0x05, 0x05, 0x00, 0x03, 0x07, 0x01, 0x01
        /*0010*/ 	.byte	0x02, 0x03, 0x01, 0x00, 0x02, 0x06, 0x01, 0x00, 0x04, 0x0b, 0x08, 0x00, 0x00, 0x00, 0x00, 0x00
        /*0020*/ 	.byte	0x00, 0x00, 0x00, 0x00


//--------------------- .nv.info._ZN7cutlass13device_kernelINS_4gemm6kernel13GemmUniversalIN4cute5tupleIJiiiiEEENS1_10collective13CollectiveMmaINS1_34MainloopSm90TmaGmmaWarpSpecializedILi2ENS5_IJNS4_1CILi1EEESB_SB_EEENS1_35KernelTmaWarpSpecializedCooperativeEEENS5_IJNSA_ILi256EEENSA_ILi80EEENSA_ILi128EEEEEENS_10bfloat16_tENS5_IJlSB_lEEESJ_SK_NS4_8TiledMMAINS4_8MMA_AtomIJNS4_4SM904GMMA27MMA_64x16x16_F32BF16BF16_SSILNSO_5MajorE0ELSQ_0ELNSO_7ScaleInE1ELSR_1EEEEEENS4_6LayoutINS5_IJNSA_ILi2EEESB_SB_EEENS5_IJSB_NSA_ILi0EEESX_EEEEENS5_IJNS4_10UnderscoreES10_S10_EEEEENS4_13SM90_TMA_LOADENS4_14ComposedLayoutINS4_7SwizzleILi3ELi4ELi3EEENS4_18smem_ptr_flag_bitsILi16EEENSU_INS5_IJNSA_ILi8EEENSA_ILi64EEEEEENS5_IJS1A_SB_EEEEEEEvNS4_8identityES13_S1E_vS1F_EENS_8epilogue10collective6detail29Sm90TmaWarpSpecializedAdapterINS1I_15DefaultEpilogueISJ_SK_SK_NS1H_6thread17LinearCombinationISJ_Li1EffLNS1M_9ScaleType4KindE0ELNS_15FloatRoundStyleE2ESJ_EENS1_15EpilogueDefaultEEEEEvvEEEEvNT_6ParamsE --------------------------
	.section	.nv.info._ZN7cutlass13device_kernelINS_4gemm6kernel13GemmUniversalIN4cute5tupleIJiiiiEEENS1_10collective13CollectiveMmaINS1_34MainloopSm90TmaGmmaWarpSpecializedILi2ENS5_IJNS4_1CILi1EEESB_SB_EEENS1_35KernelTmaWarpSpecializedCooperativeEEENS5_IJNSA_ILi256EEENSA_ILi80EEENSA_ILi128EEEEEENS_10bfloat16_tENS5_IJlSB_lEEESJ_SK_NS4_8TiledMMAINS4_8MMA_AtomIJNS4_4SM904GMMA27MMA_64x16x16_F32BF16BF16_SSILNSO_5MajorE0ELSQ_0ELNSO_7ScaleInE1ELSR_1EEEEEENS4_6LayoutINS5_IJNSA_ILi2EEESB_SB_EEENS5_IJSB_NSA_ILi0EEESX_EEEEENS5_IJNS4_10UnderscoreES10_S10_EEEEENS4_13SM90_TMA_LOADENS4_14ComposedLayoutINS4_7SwizzleILi3ELi4ELi3EEENS4_18smem_ptr_flag_bitsILi16EEENSU_INS5_IJNSA_ILi8EEENSA_ILi64EEEEEENS5_IJS1A_SB_EEEEEEEvNS4_8identityES13_S1E_vS1F_EENS_8epilogue10collective6detail29Sm90TmaWarpSpecializedAdapterINS1I_15DefaultEpilogueISJ_SK_SK_NS1H_6thread17LinearCombinationISJ_Li1EffLNS1M_9ScaleType4KindE0ELNS_15FloatRoundStyleE2ESJ_EENS1_15EpilogueDefaultEEEEEvvEEEEvNT_6ParamsE,"",@"SHT_CUDA_INFO"
	.sectionflags	@""
	.align	4


	//----- nvinfo : EIATTR_CUDA_API_VERSION
	.align		4
        /*0000*/ 	.byte	0x04, 0x37
        /*0002*/ 	.short	(.L_21 - .L_20)
.L_20:
        /*0004*/ 	.word	0x00000082


	//----- nvinfo : EIATTR_KPARAM_INFO
	.align		4
.L_21:
        /*0008*/ 	.byte	0x04, 0x17
        /*000a*/ 	.short	(.L_23 - .L_22)
.L_22:
        /*000c*/ 	.word	0x00000000
        /*0010*/ 	.short	0x0000
        /*0012*/ 	.short	0x0070
        /*0014*/ 	.byte	0x00, 0xf0, 0x01, 0x10


	//----- nvinfo : EIATTR_SPARSE_MMA_MASK
	.align		4
.L_23:
        /*0018*/ 	.byte	0x03, 0x50
        /*001a*/ 	.short	0x0000


	//----- nvinfo : EIATTR_MAXREG_COUNT
	.align		4
        /*001c*/ 	.byte	0x03, 0x1b
        /*001e*/ 	.short	0x00a8


	//----- nvinfo : EIATTR_NUM_BARRIERS
	.align		4
        /*0020*/ 	.byte	0x02, 0x4c
        /*0022*/ 	.byte	0x01
	.zero		1


	//----- nvinfo : EIATTR_EXTERNS
	.align		4
        /*0024*/ 	.byte	0x04, 0x0f
        /*0026*/ 	.short	(.L_25 - .L_24)


	//   ....[0]....
	.align		4
.L_24:
        /*0028*/ 	.word	index@(__assertfail)


	//----- nvinfo : EIATTR_MERCURY_ISA_VERSION
	.align		4
.L_25:
        /*002c*/ 	.byte	0x03, 0x5f
        /*002e*/ 	.short	0x0101


	//----- nvinfo : EIATTR_INT_WARP_WIDE_INSTR_OFFSETS
	.align		4
        /*0030*/ 	.byte	0x04, 0x31
        /*0032*/ 	.short	(.L_27 - .L_26)


	//   ....[0]....
.L_26:
        /*0034*/ 	.word	0x00000370


	//   ....[1]....
        /*0038*/ 	.word	0x000003a0


	//   ....[2]....
        /*003c*/ 	.word	0x00000480


	//----- nvinfo : EIATTR_COOP_GROUP_MASK_REGIDS
	.align		4
.L_27:
        /*0040*/ 	.byte	0x04, 0x29
        /*0042*/ 	.short	(.L_29 - .L_28)


	//   ....[0]....
.L_28:
        /*0044*/ 	.word	0xffffffff


	//   ....[1]....
        /*0048*/ 	.word	0xffffffff


	//   ....[2]....
        /*004c*/ 	.word	0xffffffff


	//   ....[3]....
        /*0050*/ 	.word	0xffffffff


	//   ....[4]....
        /*0054*/ 	.word	0xffffffff


	//----- nvinfo : EIATTR_COOP_GROUP_INSTR_OFFSETS
	.align		4
.L_29:
        /*0058*/ 	.byte	0x04, 0x28
        /*005a*/ 	.short	(.L_31 - .L_30)


	//   ....[0]....
.L_30:
        /*005c*/ 	.word	0x00000060


	//   ....[1]....
        /*0060*/ 	.word	0x00000070


	//   ....[2]....
        /*0064*/ 	.word	0x00000130


	//   ....[3]....
        /*0068*/ 	.word	0x00000280


	//   ....[4]....
        /*006c*/ 	.word	0x00000f30


	//----- nvinfo : EIATTR_REG_RECONFIG
	.align		4
.L_31:
        /*0070*/ 	.byte	0x01, 0x54
	.zero		2


	//----- nvinfo : EIATTR_SYSCALL_OFFSETS
	.align		4
        /*0074*/ 	.byte	0x04, 0x46
        /*0076*/ 	.short	(.L_33 - .L_32)


	//   ....[0]....
.L_32:
        /*0078*/ 	.word	0x000010f0


	//----- nvinfo : EIATTR_MBARRIER_INSTR_OFFSETS
	.align		4
.L_33:
        /*007c*/ 	.byte	0x04, 0x39
        /*007e*/ 	.short	(.L_35 - .L_34)


	//   ....[0]....
.L_34:
        /*0080*/ 	.word	0x00000230
        /*0084*/ 	.word	0x000000ff
        /*0088*/ 	.word	0x00000000
        /*008c*/ 	.short	0x0100
        /*008e*/ 	.byte	0x08
	.zero		1


	//   ....[1]....
        /*0090*/ 	.word	0x00000240
        /*0094*/ 	.word	0x000000ff
        /*0098*/ 	.word	0x00000010
        /*009c*/ 	.short	0x0100
        /*009e*/ 	.byte	0x08
	.zero		1


	//   ....[2]....
        /*00a0*/ 	.word	0x00000250
        /*00a4*/ 	.word	0x000000ff
        /*00a8*/ 	.word	0x00000008
        /*00ac*/ 	.short	0x0100
        /*00ae*/ 	.byte	0x08
	.zero		1


	//   ....[3]....
        /*00b0*/ 	.word	0x00000260
        /*00b4*/ 	.word	0x000000ff
        /*00b8*/ 	.word	0x00000018
        /*00bc*/ 	.short	0x0100
        /*00be*/ 	.byte	0x08
	.zero		1


	//   ....[4]....
        /*00c0*/ 	.word	0x000004f0
        /*00c4*/ 	.word	0x000000ff
        /*00c8*/ 	.word	0x00000030
        /*00cc*/ 	.short	0x0100
        /*00ce*/ 	.byte	0x06
	.zero		1


	//   ....[5]....
        /*00d0*/ 	.word	0x00000550
        /*00d4*/ 	.word	0x000000ff
        /*00d8*/ 	.word	0x00000038
        /*00dc*/ 	.short	0x0100
        /*00de*/ 	.byte	0x06
	.zero		1


	//   ....[6]....
        /*00e0*/ 	.word	0x00001170
        /*00e4*/ 	.word	0x00000003
        /*00e8*/ 	.word	0x00000000
        /*00ec*/ 	.short	0x010a
        /*00ee*/ 	.byte	0x3f
	.zero		1


	//   ....[7]....
        /*00f0*/ 	.word	0x000011b0
        /*00f4*/ 	.word	0x00000003
        /*00f8*/ 	.word	0x00000000
        /*00fc*/ 	.short	0x010a
        /*00fe*/ 	.byte	0x3f
	.zero		1


	//   ....[8]....
        /*0100*/ 	.word	0x00003200
        /*0104*/ 	.word	0x000000ff
        /*0108*/ 	.word	0x00000000
        /*010c*/ 	.short	0x010a
        /*010e*/ 	.byte	0x08
	.zero		1


	//   ....[9]....
        /*0110*/ 	.word	0x00003240
        /*0114*/ 	.word	0x000000ff
        /*0118*/ 	.word	0x00000000
        /*011c*/ 	.short	0x010a
        /*011e*/ 	.byte	0x08
	.zero		1


	//   ....[10]....
        /*0120*/ 	.word	0x00005150
        /*0124*/ 	.word	0x000000ff
        /*0128*/ 	.word	0x00000000
        /*012c*/ 	.short	0x0101
        /*012e*/ 	.byte	0x07
	.zero		1


	//   ....[11]....
        /*0130*/ 	.word	0x00005330
        /*0134*/ 	.word	0x000000ff
        /*0138*/ 	.word	0x00000000
        /*013c*/ 	.short	0x0101
        /*013e*/ 	.byte	0x04
	.zero		1


	//   ....[12]....
        /*0140*/ 	.word	0x0000b620
        /*0144*/ 	.word	0x0000000c
        /*0148*/ 	.word	0x00000010
        /*014c*/ 	.short	0x010a
        /*014e*/ 	.byte	0x3f
	.zero		1


	//   ....[13]....
        /*0150*/ 	.word	0x0000baa0
        /*0154*/ 	.word	0x00000005
        /*0158*/ 	.word	0x00000038
        /*015c*/ 	.short	0x0101
        /*015e*/ 	.byte	0x3f
	.zero		1


	//   ....[14]....
        /*0160*/ 	.word	0x0000c1a0
        /*0164*/ 	.word	0x00000007
        /*0168*/ 	.word	0x00000000
        /*016c*/ 	.short	0x010a
        /*016e*/ 	.byte	0x3f
	.zero		1


	//   ....[15]....
        /*0170*/ 	.word	0x0000c220
        /*0174*/ 	.word	0x00000005
        /*0178*/ 	.word	0x00000000
        /*017c*/ 	.short	0x010a
        /*017e*/ 	.byte	0x3f
	.zero		1


	//   ....[16]....
        /*0180*/ 	.word	0x0000c280
        /*0184*/ 	.word	0x00000003
        /*0188*/ 	.word	0x00000000
        /*018c*/ 	.short	0x010a
        /*018e*/ 	.byte	0x3f
	.zero		1


	//   ....[17]....
        /*0190*/ 	.word	0x0000c2e0
        /*0194*/ 	.word	0x00000004
        /*0198*/ 	.word	0x00000000
        /*019c*/ 	.short	0x010a
        /*019e*/ 	.byte	0x3f
	.zero		1


	//   ....[18]....
        /*01a0*/ 	.word	0x0000c3b0
        /*01a4*/ 	.word	0x0000000c
        /*01a8*/ 	.word	0x00000010
        /*01ac*/ 	.short	0x010a
        /*01ae*/ 	.byte	0x3f
	.zero		1


	//   ....[19]....
        /*01b0*/ 	.word	0x0000c480
        /*01b4*/ 	.word	0x00000007
        /*01b8*/ 	.word	0x00000000
        /*01bc*/ 	.short	0x010a
        /*01be*/ 	.byte	0x3f
	.zero		1


	//----- nvinfo : EIATTR_NUM_MBARRIERS
	.align		4
.L_35:
        /*01c0*/ 	.byte	0x03, 0x38
        /*01c2*/ 	.short	0x0006


	//----- nvinfo : EIATTR_EXIT_INSTR_OFFSETS
	.align		4
        /*01c4*/ 	.byte	0x04, 0x1c
        /*01c6*/ 	.short	(.L_37 - .L_36)


	//   ....[0]....
.L_36:
        /*01c8*/ 	.word	0x000005a0


	//   ....[1]....
        /*01cc*/ 	.word	0x00000e60


	//   ....[2]....
        /*01d0*/ 	.word	0x0000ac90


	//   ....[3]....
        /*01d4*/ 	.word	0x0000b2c0


	//   ....[4]....
        /*01d8*/ 	.word	0x0000c270


	//----- nvinfo : EIATTR_MAX_THREADS
	.align		4
.L_37:
        /*01dc*/ 	.byte	0x04, 0x05
        /*01de*/ 	.short	(.L_39 - .L_38)
.L_38:
        /*01e0*/ 	.word	0x00000180
        /*01e4*/ 	.word	0x00000001
        /*01e8*/ 	.word	0x00000001


	//----- nvinfo : EIATTR_CRS_STACK_SIZE
	.align		4
.L_39:
        /*01ec*/ 	.byte	0x04, 0x1e
        /*01ee*/ 	.short	(.L_41 - .L_40)
.L_40:
        /*01f0*/ 	.word	0x00000000


	//----- nvinfo : EIATTR_CBANK_PARAM_SIZE
	.align		4
.L_41:
        /*01f4*/ 	.byte	0x03, 0x19
        /*01f6*/ 	.short	0x0470


	//----- nvinfo : EIATTR_PARAM_CBANK
	.align		4
        /*01f8*/ 	.byte	0x04, 0x0a
        /*01fa*/ 	.short	(.L_43 - .L_42)
	.align		4
.L_42:
        /*01fc*/ 	.word	index@(.nv.constant0._ZN7cutlass13device_kernelINS_4gemm6kernel13GemmUniversalIN4cute5tupleIJiiiiEEENS1_10collective13CollectiveMmaINS1_34MainloopSm90TmaGmmaWarpSpecializedILi2ENS5_IJNS4_1CILi1EEESB_SB_EEENS1_35KernelTmaWarpSpecializedCooperativeEEENS5_IJNSA_ILi256EEENSA_ILi80EEENSA_ILi128EEEEEENS_10bfloat16_tENS5_IJlSB_lEEESJ_SK_NS4_8TiledMMAINS4_8MMA_AtomIJNS4_4SM904GMMA27MMA_64x16x16_F32BF16BF16_SSILNSO_5MajorE0ELSQ_0ELNSO_7ScaleInE1ELSR_1EEEEEENS4_6LayoutINS5_IJNSA_ILi2EEESB_SB_EEENS5_IJSB_NSA_ILi0EEESX_EEEEENS5_IJNS4_10UnderscoreES10_S10_EEEEENS4_13SM90_TMA_LOADENS4_14ComposedLayoutINS4_7SwizzleILi3ELi4ELi3EEENS4_18smem_ptr_flag_bitsILi16EEENSU_INS5_IJNSA_ILi8EEENSA_ILi64EEEEEENS5_IJS1A_SB_EEEEEEEvNS4_8identityES13_S1E_vS1F_EENS_8epilogue10collective6detail29Sm90TmaWarpSpecializedAdapterINS1I_15DefaultEpilogueISJ_SK_SK_NS1H_6thread17LinearCombinationISJ_Li1EffLNS1M_9ScaleType4KindE0ELNS_15FloatRoundStyleE2ESJ_EENS1_15EpilogueDefaultEEEEEvvEEEEvNT_6ParamsE)
        /*0200*/ 	.short	0x0210
        /*0202*/ 	.short	0x0470


	//----- nvinfo : EIATTR_SW_WAR
	.align		4
.L_43:
        /*0204*/ 	.byte	0x04, 0x36
        /*0206*/ 	.short	(.L_45 - .L_44)
.L_44:
        /*0208*/ 	.word	0x00000008
.L_45:


//--------------------- .nv.callgraph             --------------------------
	.section	.nv.callgraph,"",@"SHT_CUDA_CALLGRAPH"
	.align	4
	.sectionentsize	8
	.align		4
        /*0000*/ 	.word	0x00000000
	.align		4
        /*0004*/ 	.word	0xffffffff
	.align		4
        /*0008*/ 	.word	index@(_ZN7cutlass13device_kernelINS_4gemm6kernel13GemmUniversalIN4cute5tupleIJiiiiEEENS1_10collective13CollectiveMmaINS1_34MainloopSm90TmaGmmaWarpSpecializedILi2ENS5_IJNS4_1CILi1EEESB_SB_EEENS1_35KernelTmaWarpSpecializedCooperativeEEENS5_IJNSA_ILi256EEENSA_ILi80EEENSA_ILi128EEEEEENS_10bfloat16_tENS5_IJlSB_lEEESJ_SK_NS4_8TiledMMAINS4_8MMA_AtomIJNS4_4SM904GMMA27MMA_64x16x16_F32BF16BF16_SSILNSO_5MajorE0ELSQ_0ELNSO_7ScaleInE1ELSR_1EEEEEENS4_6LayoutINS5_IJNSA_ILi2EEESB_SB_EEENS5_IJSB_NSA_ILi0EEESX_EEEEENS5_IJNS4_10UnderscoreES10_S10_EEEEENS4_13SM90_TMA_LOADENS4_14ComposedLayoutINS4_7SwizzleILi3ELi4ELi3EEENS4_18smem_ptr_flag_bitsILi16EEENSU_INS5_IJNSA_ILi8EEENSA_ILi64EEEEEENS5_IJS1A_SB_EEEEEEEvNS4_8identityES13_S1E_vS1F_EENS_8epilogue10collective6detail29Sm90TmaWarpSpecializedAdapterINS1I_15DefaultEpilogueISJ_SK_SK_NS1H_6thread17LinearCombinationISJ_Li1EffLNS1M_9ScaleType4KindE0ELNS_15FloatRoundStyleE2ESJ_EENS1_15EpilogueDefaultEEEEEvvEEEEvNT_6ParamsE)
	.align		4
        /*000c*/ 	.word	index@(__assertfail)
	.align		4
        /*0010*/ 	.word	0x00000000
	.align		4
        /*0014*/ 	.word	0xfffffffe
	.align		4
        /*0018*/ 	.word	0x00000000
	.align		4
        /*001c*/ 	.word	0xfffffffd
	.align		4
        /*0020*/ 	.word	0x00000000
	.align		4
        /*0024*/ 	.word	0xfffffffc


//--------------------- .nv.constant4             --------------------------
	.section	.nv.constant4,"a",@progbits
	.align	8
	.align		8
.nv.constant4:
        /*0000*/ 	.dword	__assertfail
	.align		8
        /*0008*/ 	.dword	__unnamed_1
	.align		8
        /*0010*/ 	.dword	_ZN39_INTERNAL_32c0e1b2_4_k_cu_6eb7f8b5_79614cuda3std3__45__cpo5beginE
	.align		8
        /*0018*/ 	.dword	_ZN39_INTERNAL_32c0e1b2_4_k_cu_6eb7f8b5_79614cuda3std3__45__cpo3endE
	.align		8
        /*0020*/ 	.dword	_ZN39_INTERNAL_32c0e1b2_4_k_cu_6eb7f8b5_79614cuda3std3__45__cpo6cbeginE
	.align		8
        /*0028*/ 	.dword	_ZN39_INTERNAL_32c0e1b2_4_k_cu_6eb7f8b5_79614cuda3std3__45__cpo4cendE
	.align		8
        /*0030*/ 	.dword	_ZN39_INTERNAL_32c0e1b2_4_k_cu_6eb7f8b5_79614cuda3std3__441_GLOBAL__N__32c0e1b2_4_k_cu_6eb7f8b5_79616ignoreE
	.align		8
        /*0038*/ 	.dword	_ZN39_INTERNAL_32c0e1b2_4_k_cu_6eb7f8b5_79614cuda3std3__419piecewise_constructE
	.align		8
        /*0040*/ 	.dword	_ZN39_INTERNAL_32c0e1b2_4_k_cu_6eb7f8b5_79614cuda3std3__48in_placeE
	.align		8
        /*0048*/ 	.dword	_ZN39_INTERNAL_32c0e1b2_4_k_cu_6eb7f8b5_79614cuda3std6ranges3__45__cpo4swapE
	.align		8
        /*0050*/ 	.dword	_ZN39_INTERNAL_32c0e1b2_4_k_cu_6eb7f8b5_79614cuda3std6ranges3__45__cpo9iter_moveE
	.align		8
        /*0058*/ 	.dword	_ZN39_INTERNAL_32c0e1b2_4_k_cu_6eb7f8b5_79614cute7productE
	.align		8
        /*0060*/ 	.dword	_ZN39_INTERNAL_32c0e1b2_4_k_cu_6eb7f8b5_79614cute1_E
	.align		8
        /*0068*/ 	.dword	$str$22
	.align		8
        /*0070*/ 	.dword	$str$23


//--------------------- .text._ZN7cutlass13device_kernelINS_4gemm6kernel13GemmUniversalIN4cute5tupleIJiiiiEEENS1_10collective13CollectiveMmaINS1_34MainloopSm90TmaGmmaWarpSpecializedILi2ENS5_IJNS4_1CILi1EEESB_SB_EEENS1_35KernelTmaWarpSpecializedCooperativeEEENS5_IJNSA_ILi256EEENSA_ILi80EEENSA_ILi128EEEEEENS_10bfloat16_tENS5_IJlSB_lEEESJ_SK_NS4_8TiledMMAINS4_8MMA_AtomIJNS4_4SM904GMMA27MMA_64x16x16_F32BF16BF16_SSILNSO_5MajorE0ELSQ_0ELNSO_7ScaleInE1ELSR_1EEEEEENS4_6LayoutINS5_IJNSA_ILi2EEESB_SB_EEENS5_IJSB_NSA_ILi0EEESX_EEEEENS5_IJNS4_10UnderscoreES10_S10_EEEEENS4_13SM90_TMA_LOADENS4_14ComposedLayoutINS4_7SwizzleILi3ELi4ELi3EEENS4_18smem_ptr_flag_bitsILi16EEENSU_INS5_IJNSA_ILi8EEENSA_ILi64EEEEEENS5_IJS1A_SB_EEEEEEEvNS4_8identityES13_S1E_vS1F_EENS_8epilogue10collective6detail29Sm90TmaWarpSpecializedAdapterINS1I_15DefaultEpilogueISJ_SK_SK_NS1H_6thread17LinearCombinationISJ_Li1EffLNS1M_9ScaleType4KindE0ELNS_15FloatRoundStyleE2ESJ_EENS1_15EpilogueDefaultEEEEEvvEEEEvNT_6ParamsE --------------------------
	.section	.text._ZN7cutlass13device_kernelINS_4gemm6kernel13GemmUniversalIN4cute5tupleIJiiiiEEENS1_10collective13CollectiveMmaINS1_34MainloopSm90TmaGmmaWarpSpecializedILi2ENS5_IJNS4_1CILi1EEESB_SB_EEENS1_35KernelTmaWarpSpecializedCooperativeEEENS5_IJNSA_ILi256EEENSA_ILi80EEENSA_ILi128EEEEEENS_10bfloat16_tENS5_IJlSB_lEEESJ_SK_NS4_8TiledMMAINS4_8MMA_AtomIJNS4_4SM904GMMA27MMA_64x16x16_F32BF16BF16_SSILNSO_5MajorE0ELSQ_0ELNSO_7ScaleInE1ELSR_1EEEEEENS4_6LayoutINS5_IJNSA_ILi2EEESB_SB_EEENS5_IJSB_NSA_ILi0EEESX_EEEEENS5_IJNS4_10UnderscoreES10_S10_EEEEENS4_13SM90_TMA_LOADENS4_14ComposedLayoutINS4_7SwizzleILi3ELi4ELi3EEENS4_18smem_ptr_flag_bitsILi16EEENSU_INS5_IJNSA_ILi8EEENSA_ILi64EEEEEENS5_IJS1A_SB_EEEEEEEvNS4_8identityES13_S1E_vS1F_EENS_8epilogue10collective6detail29Sm90TmaWarpSpecializedAdapterINS1I_15DefaultEpilogueISJ_SK_SK_NS1H_6thread17LinearCombinationISJ_Li1EffLNS1M_9ScaleType4KindE0ELNS_15FloatRoundStyleE2ESJ_EENS1_15EpilogueDefaultEEEEEvvEEEEvNT_6ParamsE,"ax",@progbits
	.align	128
.text._ZN7cutlass13device_kernelINS_4gemm6kernel13GemmUniversalIN4cute5tupleIJiiiiEEENS1_10collective13CollectiveMmaINS1_34MainloopSm90TmaGmmaWarpSpecializedILi2ENS5_IJNS4_1CILi1EEESB_SB_EEENS1_35KernelTmaWarpSpecializedCooperativeEEENS5_IJNSA_ILi256EEENSA_ILi80EEENSA_ILi128EEEEEENS_10bfloat16_tENS5_IJlSB_lEEESJ_SK_NS4_8TiledMMAINS4_8MMA_AtomIJNS4_4SM904GMMA27MMA_64x16x16_F32BF16BF16_SSILNSO_5MajorE0ELSQ_0ELNSO_7ScaleInE1ELSR_1EEEEEENS4_6LayoutINS5_IJNSA_ILi2EEESB_SB_EEENS5_IJSB_NSA_ILi0EEESX_EEEEENS5_IJNS4_10UnderscoreES10_S10_EEEEENS4_13SM90_TMA_LOADENS4_14ComposedLayoutINS4_7SwizzleILi3ELi4ELi3EEENS4_18smem_ptr_flag_bitsILi16EEENSU_INS5_IJNSA_ILi8EEENSA_ILi64EEEEEENS5_IJS1A_SB_EEEEEEEvNS4_8identityES13_S1E_vS1F_EENS_8epilogue10collective6detail29Sm90TmaWarpSpecializedAdapterINS1I_15DefaultEpilogueISJ_SK_SK_NS1H_6thread17LinearCombinationISJ_Li1EffLNS1M_9ScaleType4KindE0ELNS_15FloatRoundStyleE2ESJ_EENS1_15EpilogueDefaultEEEEEvvEEEEvNT_6ParamsE:
        .type           _ZN7cutlass13device_kernelINS_4gemm6kernel13GemmUniversalIN4cute5tupleIJiiiiEEENS1_10collective13CollectiveMmaINS1_34MainloopSm90TmaGmmaWarpSpecializedILi2ENS5_IJNS4_1CILi1EEESB_SB_EEENS1_35KernelTmaWarpSpecializedCooperativeEEENS5_IJNSA_ILi256EEENSA_ILi80EEENSA_ILi128EEEEEENS_10bfloat16_tENS5_IJlSB_lEEESJ_SK_NS4_8TiledMMAINS4_8MMA_AtomIJNS4_4SM904GMMA27MMA_64x16x16_F32BF16BF16_SSILNSO_5MajorE0ELSQ_0ELNSO_7ScaleInE1ELSR_1EEEEEENS4_6LayoutINS5_IJNSA_ILi2EEESB_SB_EEENS5_IJSB_NSA_ILi0EEESX_EEEEENS5_IJNS4_10UnderscoreES10_S10_EEEEENS4_13SM90_TMA_LOADENS4_14ComposedLayoutINS4_7SwizzleILi3ELi4ELi3EEENS4_18smem_ptr_flag_bitsILi16EEENSU_INS5_IJNSA_ILi8EEENSA_ILi64EEEEEENS5_IJS1A_SB_EEEEEEEvNS4_8identityES13_S1E_vS1F_EENS_8epilogue10collective6detail29Sm90TmaWarpSpecializedAdapterINS1I_15DefaultEpilogueISJ_SK_SK_NS1H_6thread17LinearCombinationISJ_Li1EffLNS1M_9ScaleType4KindE0ELNS_15FloatRoundStyleE2ESJ_EENS1_15EpilogueDefaultEEEEEvvEEEEvNT_6ParamsE,@function
        .size           _ZN7cutlass13device_kernelINS_4gemm6kernel13GemmUniversalIN4cute5tupleIJiiiiEEENS1_10collective13CollectiveMmaINS1_34MainloopSm90TmaGmmaWarpSpecializedILi2ENS5_IJNS4_1CILi1EEESB_SB_EEENS1_35KernelTmaWarpSpecializedCooperativeEEENS5_IJNSA_ILi256EEENSA_ILi80EEENSA_ILi128EEEEEENS_10bfloat16_tENS5_IJlSB_lEEESJ_SK_NS4_8TiledMMAINS4_8MMA_AtomIJNS4_4SM904GMMA27MMA_64x16x16_F32BF16BF16_SSILNSO_5MajorE0ELSQ_0ELNSO_7ScaleInE1ELSR_1EEEEEENS4_6LayoutINS5_IJNSA_ILi2EEESB_SB_EEENS5_IJSB_NSA_ILi0EEESX_EEEEENS5_IJNS4_10UnderscoreES10_S10_EEEEENS4_13SM90_TMA_LOADENS4_14ComposedLayoutINS4_7SwizzleILi3ELi4ELi3EEENS4_18smem_ptr_flag_bitsILi16EEENSU_INS5_IJNSA_ILi8EEENSA_ILi64EEEEEENS5_IJS1A_SB_EEEEEEEvNS4_8identityES13_S1E_vS1F_EENS_8epilogue10collective6detail29Sm90TmaWarpSpecializedAdapterINS1I_15DefaultEpilogueISJ_SK_SK_NS1H_6thread17LinearCombinationISJ_Li1EffLNS1M_9ScaleType4KindE0ELNS_15FloatRoundStyleE2ESJ_EENS1_15EpilogueDefaultEEEEEvvEEEEvNT_6ParamsE,(.L_x_220 - _ZN7cutlass13device_kernelINS_4gemm6kernel13GemmUniversalIN4cute5tupleIJiiiiEEENS1_10collective13CollectiveMmaINS1_34MainloopSm90TmaGmmaWarpSpecializedILi2ENS5_IJNS4_1CILi1EEESB_SB_EEENS1_35KernelTmaWarpSpecializedCooperativeEEENS5_IJNSA_ILi256EEENSA_ILi80EEENSA_ILi128EEEEEENS_10bfloat16_tENS5_IJlSB_lEEESJ_SK_NS4_8TiledMMAINS4_8MMA_AtomIJNS4_4SM904GMMA27MMA_64x16x16_F32BF16BF16_SSILNSO_5MajorE0ELSQ_0ELNSO_7ScaleInE1ELSR_1EEEEEENS4_6LayoutINS5_IJNSA_ILi2EEESB_SB_EEENS5_IJSB_NSA_ILi0EEESX_EEEEENS5_IJNS4_10UnderscoreES10_S10_EEEEENS4_13SM90_TMA_LOADENS4_14ComposedLayoutINS4_7SwizzleILi3ELi4ELi3EEENS4_18smem_ptr_flag_bitsILi16EEENSU_INS5_IJNSA_ILi8EEENSA_ILi64EEEEEENS5_IJS1A_SB_EEEEEEEvNS4_8identityES13_S1E_vS1F_EENS_8epilogue10collective6detail29Sm90TmaWarpSpecializedAdapterINS1I_15DefaultEpilogueISJ_SK_SK_NS1H_6thread17LinearCombinationISJ_Li1EffLNS1M_9ScaleType4KindE0ELNS_15FloatRoundStyleE2ESJ_EENS1_15EpilogueDefaultEEEEEvvEEEEvNT_6ParamsE)
        .other          _ZN7cutlass13device_kernelINS_4gemm6kernel13GemmUniversalIN4cute5tupleIJiiiiEEENS1_10collective13CollectiveMmaINS1_34MainloopSm90TmaGmmaWarpSpecializedILi2ENS5_IJNS4_1CILi1EEESB_SB_EEENS1_35KernelTmaWarpSpecializedCooperativeEEENS5_IJNSA_ILi256EEENSA_ILi80EEENSA_ILi128EEEEEENS_10bfloat16_tENS5_IJlSB_lEEESJ_SK_NS4_8TiledMMAINS4_8MMA_AtomIJNS4_4SM904GMMA27MMA_64x16x16_F32BF16BF16_SSILNSO_5MajorE0ELSQ_0ELNSO_7ScaleInE1ELSR_1EEEEEENS4_6LayoutINS5_IJNSA_ILi2EEESB_SB_EEENS5_IJSB_NSA_ILi0EEESX_EEEEENS5_IJNS4_10UnderscoreES10_S10_EEEEENS4_13SM90_TMA_LOADENS4_14ComposedLayoutINS4_7SwizzleILi3ELi4ELi3EEENS4_18smem_ptr_flag_bitsILi16EEENSU_INS5_IJNSA_ILi8EEENSA_ILi64EEEEEENS5_IJS1A_SB_EEEEEEEvNS4_8identityES13_S1E_vS1F_EENS_8epilogue10collective6detail29Sm90TmaWarpSpecializedAdapterINS1I_15DefaultEpilogueISJ_SK_SK_NS1H_6thread17LinearCombinationISJ_Li1EffLNS1M_9ScaleType4KindE0ELNS_15FloatRoundStyleE2ESJ_EENS1_15EpilogueDefaultEEEEEvvEEEEvNT_6ParamsE,@"STO_CUDA_ENTRY STV_DEFAULT"
_ZN7cutlass13device_kernelINS_4gemm6kernel13GemmUniversalIN4cute5tupleIJiiiiEEENS1_10collective13CollectiveMmaINS1_34MainloopSm90TmaGmmaWarpSpecializedILi2ENS5_IJNS4_1CILi1EEESB_SB_EEENS1_35KernelTmaWarpSpecializedCooperativeEEENS5_IJNSA_ILi256EEENSA_ILi80EEENSA_ILi128EEEEEENS_10bfloat16_tENS5_IJlSB_lEEESJ_SK_NS4_8TiledMMAINS4_8MMA_AtomIJNS4_4SM904GMMA27MMA_64x16x16_F32BF16BF16_SSILNSO_5MajorE0ELSQ_0ELNSO_7ScaleInE1ELSR_1EEEEEENS4_6LayoutINS5_IJNSA_ILi2EEESB_SB_EEENS5_IJSB_NSA_ILi0EEESX_EEEEENS5_IJNS4_10UnderscoreES10_S10_EEEEENS4_13SM90_TMA_LOADENS4_14ComposedLayoutINS4_7SwizzleILi3ELi4ELi3EEENS4_18smem_ptr_flag_bitsILi16EEENSU_INS5_IJNSA_ILi8EEENSA_ILi64EEEEEENS5_IJS1A_SB_EEEEEEEvNS4_8identityES13_S1E_vS1F_EENS_8epilogue10collective6detail29Sm90TmaWarpSpecializedAdapterINS1I_15DefaultEpilogueISJ_SK_SK_NS1H_6thread17LinearCombinationISJ_Li1EffLNS1M_9ScaleType4KindE0ELNS_15FloatRoundStyleE2ESJ_EENS1_15EpilogueDefaultEEEEEvvEEEEvNT_6ParamsE:
[----:B------:R-:W0:Y:S01]  /*0000*/  LDC R1, c[0x0][0x28] ;  /* 0x00000a00ff017b82 */ /* 0x000e220000000800 */
[----:B------:R-:W1:Y:S01]  /*0010*/  S2R R18, SR_TID.X ;  /* 0x0000000000127919 */ /* 0x000e620000002100 */
[----:B------:R-:W-:Y:S01]  /*0020*/  ELECT P0, URZ, PT ;  /* 0x00000000003f782f */ /* 0x000fe20003800000 */
[----:B------:R-:W-:Y:S01]  /*0030*/  BSSY B0, `(.L_x_0) ;  /* 0x000000f000007945 */ /* 0x000fe20003800000 */
[--C-:B-1----:R-:W-:Y:S02]  /*0040*/  SHF.R.U32.HI R0, RZ, 0x5, R18.reuse ;  /* 0x00000005ff007819 */ /* 0x102fe40000011612 */
[----:B------:R-:W-:-:S03]  /*0050*/  SHF.R.U32.HI R22, RZ, 0x7, R18 ;  /* 0x00000007ff167819 */ /* 0x000fc60000011612 */
[----:B------:R-:W1:Y:S04]  /*0060*/  SHFL.IDX PT, R5, R0, RZ, 0x1f ;  /* 0x00001fff00057589 */ /* 0x000e6800000e0000 */
[----:B------:R2:W3:Y:S01]  /*0070*/  SHFL.IDX PT, R8, R22, RZ, 0x1f ;  /* 0x00001fff16087589 */ /* 0x0004e200000e0000 */
[----:B-1----:R-:W-:-:S13]  /*0080*/  ISETP.NE.OR P0, PT, R5, RZ, !P0 ;  /* 0x000000ff0500720c */ /* 0x002fda0004705670 */
[----:B0-23--:R-:W-:Y:S05]  /*0090*/  @P0 BRA `(.L_x_1) ;  /* 0x0000000000200947 */ /* 0x00dfea0003800000 */
[----:B------:R-:W-:Y:S02]  /*00a0*/  ULDC.64 UR4, c[0x0][0x198] ;  /* 0x0000660000047ab9 */ /* 0x000fe40000000a00 */
[----:B------:R-:W-:Y:S02]  /*00b0*/  UIADD3 UR6, UP0, UR4, 0xf0, URZ ;  /* 0x000000f004067890 */ /* 0x000fe4000ff1e03f */
[----:B------:R-:W-:Y:S02]  /*00c0*/  UIADD3 UR4, UP1, UR4, 0x1f0, URZ ;  /* 0x000001f004047890 */ /* 0x000fe4000ff3e03f */
[----:B------:R-:W-:Y:S02]  /*00d0*/  UIADD3.X UR7, URZ, UR5, URZ, UP0, !UPT ;  /* 0x000000053f077290 */ /* 0x000fe400087fe43f */
[----:B------:R-:W-:-:S07]  /*00e0*/  UIADD3.X UR5, URZ, UR5, URZ, UP1, !UPT ;  /* 0x000000053f057290 */ /* 0x000fce0008ffe43f */
[----:B------:R0:W-:Y:S02]  /*00f0*/  UTMACCTL.PF [UR6] ;  /* 0x00000000060079b9 */ /* 0x0001e40008040000 */
[----:B------:R0:W-:Y:S02]  /*0100*/  UTMACCTL.PF [UR4] ;  /* 0x00000000040079b9 */ /* 0x0001e40008040000 */
[----:B0-----:R-:W-:Y:S01]  /*0110*/  NOP ;  /* 0x0000000000007918 */ /* 0x001fe20000000000 */
.L_x_1:
[----:B------:R-:W-:Y:S05]  /*0120*/  BSYNC B0 ;  /* 0x0000000000007941 */ /* 0x000fea0003800000 */
.L_x_0:
[----:B------:R-:W0:Y:S02]  /*0130*/  SHFL.IDX PT, R2, R0, RZ, 0x1f ;  /* 0x00001fff00027589 */ /* 0x000e2400000e0000 */
[----:B0-----:R-:W-:-:S13]  /*0140*/  ISETP.NE.AND P0, PT, R2, RZ, PT ;  /* 0x000000ff0200720c */ /* 0x001fda0003f05270 */
[----:B------:R-:W-:Y:S05]  /*0150*/  @P0 BRA `(.L_x_2) ;  /* 0x0000000000480947 */ /* 0x000fea0003800000 */
[----:B------:R-:W0:Y:S01]  /*0160*/  S2UR UR8, SR_CgaCtaId ;  /* 0x00000000000879c3 */ /* 0x000e220000008800 */
[----:B------:R-:W-:Y:S01]  /*0170*/  UMOV UR4, 0x400 ;  /* 0x0000040000047882 */ /* 0x000fe20000000000 */
[----:B------:R-:W-:Y:S01]  /*0180*/  UMOV UR5, 0x1 ;  /* 0x0000000100057882 */ /* 0x000fe20000000000 */
[----:B------:R-:W-:Y:S01]  /*0190*/  UMOV UR6, 0x100 ;  /* 0x0000010000067882 */ /* 0x000fe20000000000 */
[----:B------:R-:W-:Y:S01]  /*01a0*/  ELECT P0, URZ, PT ;  /* 0x00000000003f782f */ /* 0x000fe20003800000 */
[----:B------:R-:W-:-:S04]  /*01b0*/  UIADD3 UR6, -UR6, 0x100000, URZ ;  /* 0x0010000006067890 */ /* 0x000fc8000fffe13f */
[----:B------:R-:W-:Y:S02]  /*01c0*/  USHF.L.U32 UR7, UR6, 0xb, URZ ;  /* 0x0000000b06077899 */ /* 0x000fe4000800063f */
[----:B------:R-:W-:Y:S02]  /*01d0*/  USHF.L.U32 UR6, UR6, 0x1, URZ ;  /* 0x0000000106067899 */ /* 0x000fe4000800063f */
[----:B0-----:R-:W-:Y:S02]  /*01e0*/  ULEA UR8, UR8, UR4, 0x18 ;  /* 0x0000000408087291 */ /* 0x001fe4000f8ec03f */
[----:B------:R-:W-:-:S04]  /*01f0*/  UIADD3 UR4, -UR5, 0x100000, URZ ;  /* 0x0010000005047890 */ /* 0x000fc8000fffe13f */
[----:B------:R-:W-:Y:S02]  /*0200*/  USHF.L.U32 UR5, UR4, 0xb, URZ ;  /* 0x0000000b04057899 */ /* 0x000fe4000800063f */
[----:B------:R-:W-:Y:S01]  /*0210*/  USHF.L.U32 UR4, UR4, 0x1, URZ ;  /* 0x0000000104047899 */ /* 0x000fe2000800063f */
[----:B------:R-:W0:Y:S11]  /*0220*/  FENCE.VIEW.ASYNC.S ;  /* 0x00000000000073c6 */ /* 0x000e360000000000 */
[----:B0-----:R0:W1:Y:S01]  /*0230*/  SYNCS.EXCH.64 URZ, [UR8], UR4 ;  /* 0x00000004083f75b2 */ /* 0x0010620008000100 */
[----:B------:R0:W2:Y:S01]  /*0240*/  SYNCS.EXCH.64 URZ, [UR8+0x10], UR6 ;  /* 0x00001006083f75b2 */ /* 0x0000a20008000100 */
[----:B------:R0:W3:Y:S01]  /*0250*/  SYNCS.EXCH.64 URZ, [UR8+0x8], UR4 ;  /* 0x00000804083f75b2 */ /* 0x0000e20008000100 */
[----:B------:R0:W4:Y:S01]  /*0260*/  SYNCS.EXCH.64 URZ, [UR8+0x18], UR6 ;  /* 0x00001806083f75b2 */ /* 0x0001220008000100 */
[----:B------:R-:W-:Y:S01]  /*0270*/  NOP ;  /* 0x0000000000007918 */ /* 0x000fe20000000000 */
.L_x_2:
[----:B------:R-:W5:Y:S01]  /*0280*/  SHFL.IDX PT, R0, R0, RZ, 0x1f ;  /* 0x00001fff00007589 */ /* 0x000f6200000e0000 */
[----:B------:R-:W-:Y:S01]  /*0290*/  ELECT P0, URZ, PT ;  /* 0x00000000003f782f */ /* 0x000fe20003800000 */
[----:B------:R-:W1:Y:S01]  /*02a0*/  LDC R2, c[0x0][0x65c] ;  /* 0x00019700ff027b82 */ /* 0x000e620000000800 */
[----:B------:R-:W-:Y:S01]  /*02b0*/  SHF.R.S32.HI R6, RZ, 0x1f, R5 ;  /* 0x0000001fff067819 */ /* 0x000fe20000011405 */
[----:B------:R-:W2:Y:S01]  /*02c0*/  S2R R3, SR_CTAID.Y ;  /* 0x0000000000037919 */ /* 0x000ea20000002600 */
[----:B0-----:R-:W-:Y:S01]  /*02d0*/  UMOV UR4, 0x20 ;  /* 0x0000002000047882 */ /* 0x001fe20000000000 */
[----:B------:R-:W-:Y:S01]  /*02e0*/  ISETP.NE.AND P2, PT, R8, RZ, PT ;  /* 0x000000ff0800720c */ /* 0x000fe20003f45270 */
[----:B------:R-:W-:Y:S01]  /*02f0*/  NOP ;  /* 0x0000000000007918 */ /* 0x000fe20000000000 */
[----:B------:R-:W0:Y:S01]  /*0300*/  S2R R4, SR_CTAID.X ;  /* 0x0000000000047919 */ /* 0x000e220000002500 */
[----:B------:R-:W-:Y:S01]  /*0310*/  LEA.HI R6, R6, R5, RZ, 0x2 ;  /* 0x0000000506067211 */ /* 0x000fe200078f10ff */
[----:B------:R-:W-:Y:S01]  /*0320*/  NOP ;  /* 0x0000000000007918 */ /* 0x000fe20000000000 */
[----:B-----5:R-:W-:-:S02]  /*0330*/  ISETP.NE.OR P0, PT, R0, RZ, !P0 ;  /* 0x000000ff0000720c */ /* 0x020fc40004705670 */
[----:B-1----:R-:W-:-:S04]  /*0340*/  ISETP.NE.AND P3, PT, R2, 0x1, PT ;  /* 0x000000010200780c */ /* 0x002fc80003f65270 */
[----:B------:R-:W-:Y:S02]  /*0350*/  P2R R0, PR, RZ, 0x8 ;  /* 0x00000008ff007803 */ /* 0x000fe40000000000 */
[----:B------:R-:W-:-:S05]  /*0360*/  LOP3.LUT R0, R6, 0xfffffffc, RZ, 0xc0, !PT ;  /* 0xfffffffc06007812 */ /* 0x000fca00078ec0ff */
[----:B------:R-:W-:Y:S01]  /*0370*/  VOTEU.ALL UP0, P0 ;  /* 0x00000000003f7886 */ /* 0x000fe20000000000 */
[----:B------:R-:W-:Y:S01]  /*0380*/  IMAD.IADD R0, R5, 0x1, -R0 ;  /* 0x0000000105007824 */ /* 0x000fe200078e0a00 */
[----:B------:R-:W0:Y:S01]  /*0390*/  @P3 LDC R17, c[0x0][0x10] ;  /* 0x00000400ff113b82 */ /* 0x000e220000000800 */
[----:B------:R-:W-:Y:S01]  /*03a0*/  VOTEU.ALL UP1, P0 ;  /* 0x00000000003f7886 */ /* 0x000fe20000020000 */
[----:B--2---:R-:W-:Y:S01]  /*03b0*/  @P3 IMAD.MOV.U32 R6, RZ, RZ, R3 ;  /* 0x000000ffff063224 */ /* 0x004fe200078e0003 */
[----:B------:R-:W-:Y:S01]  /*03c0*/  @!UP0 UMOV UR6, 0x400 ;  /* 0x0000040000068882 */ /* 0x000fe20000000000 */
[----:B------:R-:W-:-:S04]  /*03d0*/  @!UP0 UIADD3 UR4, -UR4, 0x100000, URZ ;  /* 0x0010000004048890 */ /* 0x000fc8000fffe13f */
[----:B------:R-:W-:Y:S02]  /*03e0*/  @!UP0 USHF.L.U32 UR5, UR4, 0xb, URZ ;  /* 0x0000000b04058899 */ /* 0x000fe4000800063f */
[----:B------:R-:W-:Y:S01]  /*03f0*/  @!UP0 USHF.L.U32 UR4, UR4, 0x1, URZ ;  /* 0x0000000104048899 */ /* 0x000fe2000800063f */
[----:B------:R-:W-:Y:S02]  /*0400*/  @P3 IMAD.MOV.U32 R7, RZ, RZ, RZ ;  /* 0x000000ffff073224 */ /* 0x000fe400078e00ff */
[----:B------:R-:W-:Y:S01]  /*0410*/  IMAD.MOV.U32 R5, RZ, RZ, RZ ;  /* 0x000000ffff057224 */ /* 0x000fe200078e00ff */
[----:B------:R-:W1:Y:S01]  /*0420*/  @!UP0 S2UR UR7, SR_CgaCtaId ;  /* 0x00000000000789c3 */ /* 0x000e620000008800 */
[----:B------:R-:W-:-:S07]  /*0430*/  @P3 IMAD.MOV.U32 R11, RZ, RZ, RZ ;  /* 0x000000ffff0b3224 */ /* 0x000fce00078e00ff */
[----:B------:R-:W2:Y:S01]  /*0440*/  @!P3 LDC R9, c[0x0][0xc] ;  /* 0x00000300ff09bb82 */ /* 0x000ea20000000800 */
[----:B0-----:R-:W-:-:S04]  /*0450*/  @P3 IMAD.WIDE.U32 R16, R4, R17, R6 ;  /* 0x0000001104103225 */ /* 0x001fc800078e0006 */
[----:B------:R-:W-:Y:S01]  /*0460*/  @P3 IMAD.IADD R17, R17, 0x1, R11 ;  /* 0x0000000111113824 */ /* 0x000fe200078e020b */
[----:B-1----:R-:W-:Y:S01]  /*0470*/  @!UP0 ULEA UR6, UR7, UR6, 0x18 ;  /* 0x0000000607068291 */ /* 0x002fe2000f8ec03f */
[----:B------:R-:W-:Y:S01]  /*0480*/  VOTEU.ALL UP0, P0 ;  /* 0x00000000003f7886 */ /* 0x000fe20000000000 */
[----:B------:R-:W-:-:S04]  /*0490*/  ISETP.NE.AND P0, PT, R0, 0x3, PT ;  /* 0x000000030000780c */ /* 0x000fc80003f05270 */
[----:B------:R-:W-:Y:S01]  /*04a0*/  ISETP.EQ.OR P0, PT, R0, RZ, !P0 ;  /* 0x000000ff0000720c */ /* 0x000fe20004702670 */
[----:B--2---:R-:W-:-:S03]  /*04b0*/  @!P3 IMAD.WIDE.U32 R6, R9, R3, R4 ;  /* 0x000000030906b225 */ /* 0x004fc600078e0004 */
[C---:B------:R-:W-:Y:S01]  /*04c0*/  ISETP.EQ.AND P0, PT, R8.reuse, RZ, P0 ;  /* 0x000000ff0800720c */ /* 0x040fe20000702270 */
[----:B------:R-:W-:Y:S01]  /*04d0*/  VIADD R8, R8, 0xffffffff ;  /* 0xffffffff08087836 */ /* 0x000fe20000000000 */
[----:B------:R-:W0:Y:S02]  /*04e0*/  FENCE.VIEW.ASYNC.S ;  /* 0x00000000000073c6 */ /* 0x000e240000000000 */
[----:B0-----:R0:W3:Y:S01]  /*04f0*/  @!UP0 SYNCS.EXCH.64 URZ, [UR6+0x30], UR4 ;  /* 0x00003004063f85b2 */ /* 0x0010e20008000100 */
[----:B------:R-:W-:Y:S01]  /*0500*/  @!P3 IMAD.MOV.U32 R16, RZ, RZ, R6 ;  /* 0x000000ffff10b224 */ /* 0x000fe200078e0006 */
[----:B------:R-:W-:Y:S01]  /*0510*/  SEL R19, RZ, 0x1, !P0 ;  /* 0x00000001ff137807 */ /* 0x000fe20004000000 */
[----:B------:R-:W-:Y:S01]  /*0520*/  @!P3 IMAD.MOV.U32 R17, RZ, RZ, R7 ;  /* 0x000000ffff11b224 */ /* 0x000fe200078e0007 */
[----:B------:R-:W-:-:S04]  /*0530*/  ISETP.GE.U32.AND P1, PT, R8, 0x2, PT ;  /* 0x000000020800780c */ /* 0x000fc80003f26070 */
[----:B------:R-:W-:Y:S01]  /*0540*/  SEL R19, R19, 0x2, P1 ;  /* 0x0000000213137807 */ /* 0x000fe20000800000 */
[----:B------:R0:W3:Y:S01]  /*0550*/  @!UP1 SYNCS.EXCH.64 URZ, [UR6+0x38], UR4 ;  /* 0x00003804063f95b2 */ /* 0x0000e20008000100 */
[----:B------:R-:W-:Y:S01]  /*0560*/  NOP ;  /* 0x0000000000007918 */ /* 0x000fe20000000000 */
[----:B---34-:R-:W-:Y:S06]  /*0570*/  BAR.SYNC.DEFER_BLOCKING 0x0 ;  /* 0x0000000000007b1d */ /* 0x018fec0000010000 */
[----:B------:R-:W-:Y:S05]  /*0580*/  @!P2 BRA `(.L_x_3) ;  /* 0x000000a400c4a947 */ /* 0x000fea0003800000 */
[----:B------:R-:W-:-:S13]  /*0590*/  ISETP.GT.U32.AND P0, PT, R8, 0x1, PT ;  /* 0x000000010800780c */ /* 0x000fda0003f04070 */
[----:B0-----:R-:W-:Y:S05]  /*05a0*/  @P0 EXIT ;  /* 0x000000000000094d */ /* 0x001fea0003800000 */
[----:B------:R-:W-:Y:S01]  /*05b0*/  ULDC.64 UR4, c[0x0][0x650] ;  /* 0x0001940000047ab9 */ /* 0x000fe20000000a00 */
[----:B------:R-:W-:Y:S01]  /*05c0*/  PRMT R0, RZ, 0x7610, R0 ;  /* 0x00007610ff007816 */ /* 0x000fe20000000000 */
[----:B------:R-:W-:Y:S01]  /*05d0*/  IMAD.MOV.U32 R106, RZ, RZ, -0x1 ;  /* 0xffffffffff6a7424 */ /* 0x000fe200078e00ff */
[----:B------:R-:W-:Y:S01]  /*05e0*/  ISETP.GE.U32.AND P0, PT, R16, UR4, PT ;  /* 0x0000000410007c0c */ /* 0x000fe2000bf06070 */
[----:B------:R-:W-:Y:S02]  /*05f0*/  IMAD.MOV.U32 R107, RZ, RZ, -0x1 ;  /* 0xffffffffff6b7424 */ /* 0x000fe400078e00ff */
[----:B------:R-:W-:Y:S01]  /*0600*/  IMAD.MOV.U32 R23, RZ, RZ, -0x1 ;  /* 0xffffffffff177424 */ /* 0x000fe200078e00ff */
[----:B------:R-:W-:-:S13]  /*0610*/  ISETP.GE.U32.AND.EX P0, PT, R17, UR5, PT, P0 ;  /* 0x0000000511007c0c */ /* 0x000fda000bf06100 */
[----:B------:R-:W-:Y:S05]  /*0620*/  @P0 BRA `(.L_x_4) ;  /* 0x0000000400540947 */ /* 0x000fea0003800000 */
[----:B------:R-:W0:Y:S01]  /*0630*/  LDC.64 R14, c[0x0][0x628] ;  /* 0x00018a00ff0e7b82 */ /* 0x000e220000000a00 */
[----:B------:R-:W-:Y:S02]  /*0640*/  IMAD.MOV.U32 R6, RZ, RZ, R16 ;  /* 0x000000ffff067224 */ /* 0x000fe400078e0010 */
[----:B------:R-:W-:-:S05]  /*0650*/  IMAD.MOV.U32 R7, RZ, RZ, R17 ;  /* 0x000000ffff077224 */ /* 0x000fca00078e0011 */
[----:B------:R-:W1:Y:S08]  /*0660*/  LDC R0, c[0x0][0x630] ;  /* 0x00018c00ff007b82 */ /* 0x000e700000000800 */
[----:B------:R-:W2:Y:S01]  /*0670*/  LDC.64 R20, c[0x0][0x620] ;  /* 0x00018800ff147b82 */ /* 0x000ea20000000a00 */
[----:B0-----:R-:W-:-:S04]  /*0680*/  ISETP.NE.U32.AND P0, PT, R14, RZ, PT ;  /* 0x000000ff0e00720c */ /* 0x001fc80003f05070 */
[----:B------:R-:W-:-:S13]  /*0690*/  ISETP.NE.AND.EX P0, PT, R15, RZ, PT, P0 ;  /* 0x000000ff0f00720c */ /* 0x000fda0003f05300 */
[----:B-12---:R-:W-:Y:S05]  /*06a0*/  @!P0 BRA `(.L_x_5) ;  /* 0x0000000000288947 */ /* 0x006fea0003800000 */
[----:B------:R-:W0:Y:S02]  /*06b0*/  LDC R11, c[0x0][0x634] ;  /* 0x00018d00ff0b7b82 */ /* 0x000e240000000800 */
[----:B0-----:R-:W-:-:S05]  /*06c0*/  IADD3 R11, P0, R16, R11, RZ ;  /* 0x0000000b100b7210 */ /* 0x001fca0007f1e0ff */
[----:B------:R-:W-:-:S04]  /*06d0*/  IMAD.X R13, RZ, RZ, R17, P0 ;  /* 0x000000ffff0d7224 */ /* 0x000fc800000e0611 */
[----:B------:R-:W-:-:S04]  /*06e0*/  IMAD.WIDE.U32 R6, R13, R14, RZ ;  /* 0x0000000e0d067225 */ /* 0x000fc800078e00ff */
[----:B------:R-:W-:-:S04]  /*06f0*/  IMAD.WIDE.U32 R8, P0, R11, R15, R6 ;  /* 0x0000000f0b087225 */ /* 0x000fc80007800006 */
[----:B------:R-:W-:-:S04]  /*0700*/  IMAD.WIDE.U32 R6, R11, R14, RZ ;  /* 0x0000000e0b067225 */ /* 0x000fc800078e00ff */
[----:B------:R-:W-:Y:S01]  /*0710*/  IMAD.X R11, RZ, RZ, RZ, P0 ;  /* 0x000000ffff0b7224 */ /* 0x000fe200000e06ff */
[----:B------:R-:W-:Y:S01]  /*0720*/  IADD3 RZ, P0, R7, R8, RZ ;  /* 0x0000000807ff7210 */ /* 0x000fe20007f1e0ff */
[----:B------:R-:W-:-:S04]  /*0730*/  IMAD.MOV.U32 R10, RZ, RZ, R9 ;  /* 0x000000ffff0a7224 */ /* 0x000fc800078e0009 */
[----:B------:R-:W-:-:S08]  /*0740*/  IMAD.WIDE.U32.X R6, R13, R15, R10, P0 ;  /* 0x0000000f0d067225 */ /* 0x000fd000000e040a */
.L_x_5:
[-CC-:B------:R-:W-:Y:S01]  /*0750*/  SHF.R.U64 R23, R6, R0.reuse, R7.reuse ;  /* 0x0000000006177219 */ /* 0x180fe20000001207 */
[----:B------:R-:W0:Y:S01]  /*0760*/  LDC R10, c[0x0][0x618] ;  /* 0x00018600ff0a7b82 */ /* 0x000e220000000800 */
[----:B------:R-:W-:Y:S01]  /*0770*/  SHF.R.U32.HI R5, RZ, R0, R7 ;  /* 0x00000000ff057219 */ /* 0x000fe20000011607 */
[----:B------:R-:W-:Y:S01]  /*0780*/  ULDC UR4, c[0x0][0x150] ;  /* 0x0000540000047ab9 */ /* 0x000fe20000000800 */
[----:B------:R-:W-:Y:S02]  /*0790*/  IADD3 R9, P0, RZ, -R23, RZ ;  /* 0x80000017ff097210 */ /* 0x000fe40007f1e0ff */
[----:B------:R-:W-:-:S03]  /*07a0*/  I2FP.F32.U32 R0, R4 ;  /* 0x0000000400007245 */ /* 0x000fc60000201000 */
[----:B------:R-:W1:Y:S01]  /*07b0*/  LDC.64 R28, c[0x0][0x640] ;  /* 0x00019000ff1c7b82 */ /* 0x000e620000000a00 */
[----:B------:R-:W-:Y:S02]  /*07c0*/  IMAD.X R11, RZ, RZ, ~R5, P0 ;  /* 0x000000ffff0b7224 */ /* 0x000fe400000e0e05 */
[----:B------:R-:W-:Y:S01]  /*07d0*/  FMUL R0, R0, UR4 ;  /* 0x0000000400007c20 */ /* 0x000fe20008400000 */
[----:B------:R-:W-:Y:S01]  /*07e0*/  IMAD.WIDE.U32 R6, R9, R20, R16 ;  /* 0x0000001409067225 */ /* 0x000fe200078e0010 */
[----:B------:R-:W-:-:S03]  /*07f0*/  ULDC UR4, c[0x0][0x154] ;  /* 0x0000550000047ab9 */ /* 0x000fc60000000800 */
[----:B------:R-:W-:Y:S01]  /*0800*/  IMAD R8, R11, R20, RZ ;  /* 0x000000140b087224 */ /* 0x000fe200078e02ff */
[----:B------:R-:W2:Y:S01]  /*0810*/  LDC R5, c[0x0][0x144] ;  /* 0x00005100ff057b82 */ /* 0x000ea20000000800 */
[----:B------:R-:W3:Y:S02]  /*0820*/  F2I.U32.TRUNC.NTZ R0, R0 ;  /* 0x0000000000007305 */ /* 0x000ee4000020f000 */
[----:B------:R-:W-:-:S04]  /*0830*/  IMAD R9, R9, R21, R8 ;  /* 0x0000001509097224 */ /* 0x000fc800078e0208 */
[----:B------:R-:W-:Y:S01]  /*0840*/  IMAD.IADD R7, R7, 0x1, R9 ;  /* 0x0000000107077824 */ /* 0x000fe200078e0209 */
[----:B------:R-:W4:Y:S01]  /*0850*/  LDC R12, c[0x0][0x608] ;  /* 0x00018200ff0c7b82 */ /* 0x000f220000000800 */
[----:B------:R-:W-:-:S03]  /*0860*/  IMAD.MOV.U32 R9, RZ, RZ, -0x1 ;  /* 0xffffffffff097424 */ /* 0x000fc600078e00ff */
[-CC-:B0-----:R-:W-:Y:S02]  /*0870*/  SHF.R.U64 R20, R6, R10.reuse, R7.reuse ;  /* 0x0000000a06147219 */ /* 0x181fe40000001207 */
[----:B------:R-:W-:Y:S02]  /*0880*/  I2FP.F32.U32 R6, R3 ;  /* 0x0000000300067245 */ /* 0x000fe40000201000 */
[----:B------:R-:W0:Y:S01]  /*0890*/  LDC R26, c[0x0][0x658] ;  /* 0x00019600ff1a7b82 */ /* 0x000e220000000800 */
[----:B-1----:R-:W-:Y:S01]  /*08a0*/  ISETP.NE.U32.AND P0, PT, R28, RZ, PT ;  /* 0x000000ff1c00720c */ /* 0x002fe20003f05070 */
[----:B---3--:R-:W-:Y:S01]  /*08b0*/  IMAD.MOV R8, RZ, RZ, -R0 ;  /* 0x000000ffff087224 */ /* 0x008fe200078e0a00 */
[----:B------:R-:W-:Y:S01]  /*08c0*/  SHF.R.U32.HI R7, RZ, R10, R7 ;  /* 0x0000000aff077219 */ /* 0x000fe20000011607 */
[----:B------:R-:W-:Y:S01]  /*08d0*/  FMUL R6, R6, UR4 ;  /* 0x0000000406067c20 */ /* 0x000fe20008400000 */
[----:B------:R-:W-:-:S03]  /*08e0*/  ISETP.NE.AND.EX P0, PT, R29, RZ, PT, P0 ;  /* 0x000000ff1d00720c */ /* 0x000fc60003f05300 */
[----:B------:R-:W1:Y:S01]  /*08f0*/  LDC R14, c[0x0][0x148] ;  /* 0x00005200ff0e7b82 */ /* 0x000e620000000800 */
[----:B--2---:R-:W-:-:S07]  /*0900*/  IMAD R0, R5, R8, R4 ;  /* 0x0000000805007224 */ /* 0x004fce00078e0204 */
[----:B------:R-:W2:Y:S01]  /*0910*/  LDC R24, c[0x0][0x600] ;  /* 0x00018000ff187b82 */ /* 0x000ea20000000800 */
[-CC-:B----4-:R-:W-:Y:S02]  /*0920*/  SHF.R.U64 R30, R20, R12.reuse, R7.reuse ;  /* 0x0000000c141e7219 */ /* 0x190fe40000001207 */
[----:B------:R-:W-:Y:S01]  /*0930*/  SHF.R.U32.HI R5, RZ, R12, R7 ;  /* 0x0000000cff057219 */ /* 0x000fe20000011607 */
[----:B------:R-:W-:Y:S01]  /*0940*/  IMAD.MOV.U32 R7, RZ, RZ, 0x1 ;  /* 0x00000001ff077424 */ /* 0x000fe200078e00ff */
[----:B------:R3:W4:Y:S03]  /*0950*/  F2I.U32.TRUNC.NTZ R12, R6 ;  /* 0x00000006000c7305 */ /* 0x000726000020f000 */
[----:B------:R-:W1:Y:S01]  /*0960*/  LDC R15, c[0x0][0x648] ;  /* 0x00019200ff0f7b82 */ /* 0x000e620000000800 */
[-C--:B0-----:R-:W-:Y:S02]  /*0970*/  SHF.L.U32 R4, R9, R26.reuse, RZ ;  /* 0x0000001a09047219 */ /* 0x081fe400000006ff */
[----:B------:R-:W-:-:S02]  /*0980*/  SHF.R.U64 R32, R30, R26, R5 ;  /* 0x0000001a1e207219 */ /* 0x000fc40000001205 */
[----:B------:R-:W-:Y:S02]  /*0990*/  LOP3.LUT R11, RZ, R4, RZ, 0x33, !PT ;  /* 0x00000004ff0b7212 */ /* 0x000fe400078e33ff */
[-C--:B------:R-:W-:Y:S01]  /*09a0*/  SHF.R.U32.HI R5, RZ, R26.reuse, R5 ;  /* 0x0000001aff057219 */ /* 0x080fe20000011605 */
[----:B------:R-:W0:Y:S01]  /*09b0*/  LDC R21, c[0x0][0x638] ;  /* 0x00018e00ff157b82 */ /* 0x000e220000000800 */
[----:B------:R-:W-:Y:S01]  /*09c0*/  SHF.L.U32 R10, R7, R26, RZ ;  /* 0x0000001a070a7219 */ /* 0x000fe200000006ff */
[----:B------:R-:W-:-:S06]  /*09d0*/  IMAD.MOV.U32 R4, RZ, RZ, R32 ;  /* 0x000000ffff047224 */ /* 0x000fcc00078e0020 */
[----:B------:R-:W0:Y:S01]  /*09e0*/  LDC R106, c[0x0][0x610] ;  /* 0x00018400ff6a7b82 */ /* 0x000e220000000800 */
[----:B---34-:R-:W-:Y:S05]  /*09f0*/  @!P0 BRA `(.L_x_6) ;  /* 0x0000000000288947 */ /* 0x018fea0003800000 */
[----:B------:R-:W3:Y:S02]  /*0a00*/  LDC R9, c[0x0][0x64c] ;  /* 0x00019300ff097b82 */ /* 0x000ee40000000800 */
[----:B---3--:R-:W-:-:S05]  /*0a10*/  IADD3 R9, P0, R32, R9, RZ ;  /* 0x0000000920097210 */ /* 0x008fca0007f1e0ff */
        /* <DEDUP_REMOVED lines=8> */
.L_x_6:
[----:B-1----:R-:W-:Y:S01]  /*0aa0*/  SHF.R.U64 R4, R4, R15, R5 ;  /* 0x0000000f04047219 */ /* 0x002fe20000001205 */
[----:B--2---:R-:W-:Y:S01]  /*0ab0*/  VIADD R5, R24, 0xffffffff ;  /* 0xffffffff18057836 */ /* 0x004fe20000000000 */
[----:B------:R-:W-:Y:S01]  /*0ac0*/  LOP3.LUT R11, R30, R11, RZ, 0xc0, !PT ;  /* 0x0000000b1e0b7212 */ /* 0x000fe200078ec0ff */
[----:B------:R-:W-:Y:S02]  /*0ad0*/  IMAD.MOV R12, RZ, RZ, -R12 ;  /* 0x000000ffff0c7224 */ /* 0x000fe400078e0a0c */
[----:B------:R-:W-:Y:S01]  /*0ae0*/  IMAD.MOV R6, RZ, RZ, -R4 ;  /* 0x000000ffff067224 */ /* 0x000fe200078e0a04 */
[----:B------:R-:W-:Y:S01]  /*0af0*/  LOP3.LUT R5, R20, R5, RZ, 0xc0, !PT ;  /* 0x0000000514057212 */ /* 0x000fe200078ec0ff */
[----:B------:R-:W-:Y:S02]  /*0b00*/  @P3 IMAD R0, R14, R12, R3 ;  /* 0x0000000c0e003224 */ /* 0x000fe400078e0203 */
[----:B------:R-:W-:Y:S02]  /*0b10*/  IMAD R11, R10, R4, R11 ;  /* 0x000000040a0b7224 */ /* 0x000fe400078e020b */
[----:B0-----:R-:W-:-:S02]  /*0b20*/  IMAD R3, R6, R21, R32 ;  /* 0x0000001506037224 */ /* 0x001fc400078e0220 */
[----:B------:R-:W-:Y:S02]  /*0b30*/  IMAD R106, R11, R106, R0 ;  /* 0x0000006a0b6a7224 */ /* 0x000fe400078e0200 */
[----:B------:R-:W-:Y:S02]  /*0b40*/  IMAD R3, R3, R24, R5 ;  /* 0x0000001803037224 */ /* 0x000fe400078e0205 */
[----:B------:R-:W-:-:S03]  /*0b50*/  IMAD.MOV.U32 R0, RZ, RZ, 0x1 ;  /* 0x00000001ff007424 */ /* 0x000fc600078e00ff */
[----:B------:R-:W-:Y:S02]  /*0b60*/  SEL R107, R3, R106, !P3 ;  /* 0x0000006a036b7207 */ /* 0x000fe40005800000 */
[----:B------:R-:W-:-:S07]  /*0b70*/  SEL R106, R106, R3, !P3 ;  /* 0x000000036a6a7207 */ /* 0x000fce0005800000 */
.L_x_4:
[----:B------:R-:W-:-:S08]  /*0b80*/  NOP ;  /* 0x0000000000007918 */ /* 0x000fd00000000000 */
[----:B------:R-:W0:Y:S02]  /*0b90*/  USETMAXREG.TRY_ALLOC.CTAPOOL UP0, 0xe8 ;  /* 0x000000e8000079c8 */ /* 0x000e240008000600 */
[----:B0-----:R-:W-:-:S13]  /*0ba0*/  PLOP3.LUT P0, PT, PT, PT, UP0, 0x80, 0x0 ;  /* 0x000000000000781c */ /* 0x001fda0003f0f008 */
[----:B------:R-:W-:Y:S05]  /*0bb0*/  @!P0 BRA `(.L_x_4) ;  /* 0xfffffffc00f08947 */ /* 0x000fea000383ffff */
[----:B------:R-:W-:Y:S01]  /*0bc0*/  ULDC.64 UR4, c[0x0][0x598] ;  /* 0x0001660000047ab9 */ /* 0x000fe20000000a00 */
[----:B------:R-:W-:Y:S01]  /*0bd0*/  ULDC.64 UR40, c[0x0][0x208] ;  /* 0x0000820000287ab9 */ /* 0x000fe20000000a00 */
[----:B------:R-:W-:-:S04]  /*0be0*/  ISETP.NE.U32.AND P0, PT, RZ, UR4, PT ;  /* 0x00000004ff007c0c */ /* 0x000fc8000bf05070 */
[----:B------:R-:W-:-:S13]  /*0bf0*/  ISETP.NE.AND.EX P0, PT, RZ, UR5, PT, P0 ;  /* 0x00000005ff007c0c */ /* 0x000fda000bf05300 */
[----:B------:R-:W-:Y:S05]  /*0c00*/  @!P0 BRA `(.L_x_7) ;  /* 0x00000000001c8947 */ /* 0x000fea0003800000 */
[----:B------:R-:W0:Y:S02]  /*0c10*/  LDC.64 R4, c[0x0][0x598] ;  /* 0x00016600ff047b82 */ /* 0x000e240000000a00 */
[----:B0-----:R-:W2:Y:S02]  /*0c20*/  LDG.E.64 R4, desc[UR40][R4.64] ;  /* 0x0000002804047981 */ /* 0x001ea4000c1e1b00 */
[----:B--2---:R-:W-:-:S04]  /*0c30*/  ISETP.NE.U32.AND P0, PT, R4, RZ, PT ;  /* 0x000000ff0400720c */ /* 0x004fc80003f05070 */
[----:B------:R-:W-:-:S13]  /*0c40*/  ISETP.NE.AND.EX P0, PT, R5, RZ, PT, P0 ;  /* 0x000000ff0500720c */ /* 0x000fda0003f05300 */
[----:B------:R-:W-:Y:S05]  /*0c50*/  @!P0 BRA `(.L_x_7) ;  /* 0x0000000000088947 */ /* 0x000fea0003800000 */
[----:B------:R0:W5:Y:S01]  /*0c60*/  LD.E R104, desc[UR40][R4.64] ;  /* 0x0000002804687980 */ /* 0x000162000c101900 */
[----:B------:R-:W-:Y:S05]  /*0c70*/  BRA `(.L_x_8) ;  /* 0x0000000000247947 */ /* 0x000fea0003800000 */
.L_x_7:
[----:B------:R-:W-:Y:S02]  /*0c80*/  ULDC.64 UR4, c[0x0][0x588] ;  /* 0x0001620000047ab9 */ /* 0x000fe40000000a00 */
[----:B------:R-:W-:-:S04]  /*0c90*/  ISETP.NE.U32.AND P0, PT, RZ, UR4, PT ;  /* 0x00000004ff007c0c */ /* 0x000fc8000bf05070 */
[----:B------:R-:W-:-:S13]  /*0ca0*/  ISETP.NE.AND.EX P0, PT, RZ, UR5, PT, P0 ;  /* 0x00000005ff007c0c */ /* 0x000fda000bf05300 */
[----:B------:R-:W-:Y:S05]  /*0cb0*/  @!P0 BRA `(.L_x_9) ;  /* 0x00000000000c8947 */ /* 0x000fea0003800000 */
[----:B------:R-:W0:Y:S02]  /*0cc0*/  LDC.64 R104, c[0x0][0x588] ;  /* 0x00016200ff687b82 */ /* 0x000e240000000a00 */
[----:B0-----:R1:W5:Y:S01]  /*0cd0*/  LDG.E R104, desc[UR40][R104.64] ;  /* 0x0000002868687981 */ /* 0x001362000c1e1900 */
[----:B------:R-:W-:Y:S05]  /*0ce0*/  BRA `(.L_x_8) ;  /* 0x0000000000087947 */ /* 0x000fea0003800000 */
.L_x_9:
[----:B------:R-:W-:Y:S02]  /*0cf0*/  ULDC UR4, c[0x0][0x580] ;  /* 0x0001600000047ab9 */ /* 0x000fe40000000800 */
[----:B------:R-:W-:-:S07]  /*0d00*/  IMAD.U32 R104, RZ, RZ, UR4 ;  /* 0x00000004ff687e24 */ /* 0x000fce000f8e00ff */
.L_x_8:
[----:B------:R-:W-:Y:S02]  /*0d10*/  ULDC.64 UR4, c[0x0][0x5a0] ;  /* 0x0001680000047ab9 */ /* 0x000fe40000000a00 */
[----:B------:R-:W-:-:S04]  /*0d20*/  ISETP.NE.U32.AND P0, PT, RZ, UR4, PT ;  /* 0x00000004ff007c0c */ /* 0x000fc8000bf05070 */
[----:B------:R-:W-:-:S13]  /*0d30*/  ISETP.NE.AND.EX P0, PT, RZ, UR5, PT, P0 ;  /* 0x00000005ff007c0c */ /* 0x000fda000bf05300 */
[----:B------:R-:W-:Y:S05]  /*0d40*/  @!P0 BRA `(.L_x_10) ;  /* 0x00000000001c8947 */ /* 0x000fea0003800000 */
[----:B0-----:R-:W0:Y:S02]  /*0d50*/  LDC.64 R4, c[0x0][0x5a0] ;  /* 0x00016800ff047b82 */ /* 0x001e240000000a00 */
[----:B0-----:R-:W2:Y:S02]  /*0d60*/  LDG.E.64 R4, desc[UR40][R4.64] ;  /* 0x0000002804047981 */ /* 0x001ea4000c1e1b00 */
[----:B--2---:R-:W-:-:S04]  /*0d70*/  ISETP.NE.U32.AND P0, PT, R4, RZ, PT ;  /* 0x000000ff0400720c */ /* 0x004fc80003f05070 */
[----:B------:R-:W-:-:S13]  /*0d80*/  ISETP.NE.AND.EX P0, PT, R5, RZ, PT, P0 ;  /* 0x000000ff0500720c */ /* 0x000fda0003f05300 */
[----:B------:R-:W-:Y:S05]  /*0d90*/  @!P0 BRA `(.L_x_10) ;  /* 0x0000000000088947 */ /* 0x000fea0003800000 */
[----:B-1----:R0:W5:Y:S01]  /*0da0*/  LD.E R105, desc[UR40][R4.64] ;  /* 0x0000002804697980 */ /* 0x002162000c101900 */
[----:B------:R-:W-:Y:S05]  /*0db0*/  BRA `(.L_x_11) ;  /* 0x0000000000247947 */ /* 0x000fea0003800000 */
.L_x_10:
[----:B------:R-:W-:Y:S02]  /*0dc0*/  ULDC.64 UR4, c[0x0][0x590] ;  /* 0x0001640000047ab9 */ /* 0x000fe40000000a00 */
[----:B------:R-:W-:-:S04]  /*0dd0*/  ISETP.NE.U32.AND P0, PT, RZ, UR4, PT ;  /* 0x00000004ff007c0c */ /* 0x000fc8000bf05070 */
[----:B------:R-:W-:-:S13]  /*0de0*/  ISETP.NE.AND.EX P0, PT, RZ, UR5, PT, P0 ;  /* 0x00000005ff007c0c */ /* 0x000fda000bf05300 */
[----:B------:R-:W-:Y:S05]  /*0df0*/  @!P0 BRA `(.L_x_12) ;  /* 0x00000000000c8947 */ /* 0x000fea0003800000 */
[----:B0-----:R-:W1:Y:S02]  /*0e00*/  LDC.64 R4, c[0x0][0x590] ;  /* 0x00016400ff047b82 */ /* 0x001e640000000a00 */
[----:B-1----:R1:W5:Y:S01]  /*0e10*/  LDG.E R105, desc[UR40][R4.64] ;  /* 0x0000002804697981 */ /* 0x002362000c1e1900 */
[----:B------:R-:W-:Y:S05]  /*0e20*/  BRA `(.L_x_11) ;  /* 0x0000000000087947 */ /* 0x000fea0003800000 */
.L_x_12:
[----:B------:R-:W-:Y:S02]  /*0e30*/  ULDC UR4, c[0x0][0x584] ;  /* 0x0001610000047ab9 */ /* 0x000fe40000000800 */
[----:B-1----:R-:W-:-:S07]  /*0e40*/  IMAD.U32 R105, RZ, RZ, UR4 ;  /* 0x00000004ff697e24 */ /* 0x002fce000f8e00ff */
.L_x_11:
[----:B------:R-:W-:-:S13]  /*0e50*/  LOP3.LUT P0, RZ, R0, 0xff, RZ, 0xc0, !PT ;  /* 0x000000ff00ff7812 */ /* 0x000fda000780c0ff */
[----:B------:R-:W-:Y:S05]  /*0e60*/  @!P0 EXIT ;  /* 0x000000000000894d */ /* 0x000fea0003800000 */
[----:B------:R-:W-:Y:S01]  /*0e70*/  ULDC UR4, c[0x0][0x28c] ;  /* 0x0000a30000047ab9 */ /* 0x000fe20000000800 */
[----:B------:R-:W-:Y:S01]  /*0e80*/  LOP3.LUT R116, R19, 0x1, RZ, 0xfc, !PT ;  /* 0x0000000113747812 */ /* 0x000fe200078efcff */
[----:B------:R-:W-:Y:S01]  /*0e90*/  UIADD3 UR4, UR4, 0x7f, URZ ;  /* 0x0000007f04047890 */ /* 0x000fe2000fffe03f */
[----:B------:R-:W-:Y:S01]  /*0ea0*/  UMOV UR36, URZ ;  /* 0x0000003f00247c82 */ /* 0x000fe20008000000 */
[----:B------:R-:W-:Y:S02]  /*0eb0*/  UMOV UR37, URZ ;  /* 0x0000003f00257c82 */ /* 0x000fe40008000000 */
[----:B------:R-:W-:-:S04]  /*0ec0*/  USHF.R.S32.HI UR5, URZ, 0x1f, UR4 ;  /* 0x0000001f3f057899 */ /* 0x000fc80008011404 */
[----:B------:R-:W-:-:S04]  /*0ed0*/  ULEA.HI UR5, UR5, UR4, URZ, 0x7 ;  /* 0x0000000405057291 */ /* 0x000fc8000f8f383f */
[----:B------:R-:W-:-:S12]  /*0ee0*/  USHF.R.S32.HI UR38, URZ, 0x7, UR5 ;  /* 0x000000073f267899 */ /* 0x000fd80008011405 */
.L_x_188:
[----:B------:R-:W-:Y:S01]  /*0ef0*/  LOP3.LUT R0, R18, 0x80, RZ, 0xc0, !PT ;  /* 0x0000008012007812 */ /* 0x000fe200078ec0ff */
[----:B------:R-:W2:Y:S01]  /*0f00*/  S2UR UR7, SR_CgaCtaId ;  /* 0x00000000000779c3 */ /* 0x000ea20000008800 */
[----:B------:R-:W-:Y:S02]  /*0f10*/  UMOV UR6, 0x400 ;  /* 0x0000040000067882 */ /* 0x000fe40000000000 */
[----:B------:R-:W-:-:S06]  /*0f20*/  SHF.R.U32.HI R0, RZ, 0x7, R0 ;  /* 0x00000007ff007819 */ /* 0x000fcc0000011600 */
[----:B---3--:R-:W3:Y:S01]  /*0f30*/  SHFL.IDX PT, R0, R0, RZ, 0x1f ;  /* 0x00001fff00007589 */ /* 0x008ee200000e0000 */
[----:B--2---:R-:W-:Y:S01]  /*0f40*/  ULEA UR42, UR7, UR6, 0x18 ;  /* 0x00000006072a7291 */ /* 0x004fe2000f8ec03f */
[----:B---3--:R-:W-:-:S13]  /*0f50*/  R2UR UR4, R0 ;  /* 0x00000000000472ca */ /* 0x008fda00000e0000 */
[----:B------:R-:W-:-:S04]  /*0f60*/  ULEA.HI UR5, UR4, UR4, URZ, 0x1 ;  /* 0x0000000404057291 */ /* 0x000fc8000f8f083f */
[----:B------:R-:W-:-:S04]  /*0f70*/  ULOP3.LUT UR5, UR5, 0x7fffe, URZ, 0xc0, !UPT ;  /* 0x0007fffe05057892 */ /* 0x000fc8000f8ec03f */
[----:B------:R-:W-:-:S03]  /*0f80*/  UIADD3 UR5, UR4, -UR5, URZ ;  /* 0x8000000504057290 */ /* 0x000fc6000fffe03f */
[----:B------:R-:W-:Y:S01]  /*0f90*/  ULDC UR4, c[0x0][0x28c] ;  /* 0x0000a30000047ab9 */ /* 0x000fe20000000800 */
[----:B------:R-:W-:Y:S01]  /*0fa0*/  ULEA UR5, UR5, UR42, 0xd ;  /* 0x0000002a05057291 */ /* 0x000fe2000f8e683f */
[----:B------:R-:W-:-:S03]  /*0fb0*/  ISETP.LT.AND P0, PT, RZ, UR4, PT ;  /* 0x00000004ff007c0c */ /* 0x000fc6000bf01270 */
[----:B------:R-:W-:-:S04]  /*0fc0*/  UIADD3 UR5, UR5, 0x100, URZ ;  /* 0x0000010005057890 */ /* 0x000fc8000fffe03f */
[----:B------:R-:W-:-:S04]  /*0fd0*/  USHF.R.U32.HI UR5, URZ, 0x4, UR5 ;  /* 0x000000043f057899 */ /* 0x000fc80008011605 */
[----:B------:R-:W-:Y:S02]  /*0fe0*/  ULOP3.LUT UR39, UR5, 0x3fff, URZ, 0xc0, !UPT ;  /* 0x00003fff05277892 */ /* 0x000fe4000f8ec03f */
[----:B01--45:R-:W-:Y:S10]  /*0ff0*/  @P0 BRA `(.L_x_13) ;  /* 0x0000000000400947 */ /* 0x033ff40003800000 */
[----:B------:R-:W-:Y:S01]  /*1000*/  MOV R0, 0x0 ;  /* 0x0000000000007802 */ /* 0x000fe20000000f00 */
[----:B------:R-:W-:Y:S01]  /*1010*/  ULDC.64 UR4, c[0x4][0x68] ;  /* 0x01001a0000047ab9 */ /* 0x000fe20000000a00 */
[----:B------:R-:W-:Y:S01]  /*1020*/  ULDC.64 UR6, c[0x4][0x8] ;  /* 0x0100020000067ab9 */ /* 0x000fe20000000a00 */
[----:B01----:R-:W-:Y:S01]  /*1030*/  IMAD.U32 R4, RZ, RZ, UR4 ;  /* 0x00000004ff047e24 */ /* 0x003fe2000f8e00ff */
[----:B------:R0:W1:Y:S01]  /*1040*/  LDC.64 R14, c[0x4][R0] ;  /* 0x01000000000e7b82 */ /* 0x0000620000000a00 */
[----:B------:R-:W-:Y:S01]  /*1050*/  IMAD.U32 R5, RZ, RZ, UR5 ;  /* 0x00000005ff057e24 */ /* 0x000fe2000f8e00ff */
[----:B------:R-:W-:Y:S01]  /*1060*/  ULDC.64 UR4, c[0x4][0x70] ;  /* 0x01001c0000047ab9 */ /* 0x000fe20000000a00 */
[----:B------:R-:W-:Y:S02]  /*1070*/  IMAD.U32 R10, RZ, RZ, UR6 ;  /* 0x00000006ff0a7e24 */ /* 0x000fe4000f8e00ff */
[----:B------:R-:W-:Y:S02]  /*1080*/  IMAD.U32 R6, RZ, RZ, UR4 ;  /* 0x00000004ff067e24 */ /* 0x000fe4000f8e00ff */
[----:B------:R-:W-:-:S02]  /*1090*/  IMAD.U32 R7, RZ, RZ, UR5 ;  /* 0x00000005ff077e24 */ /* 0x000fc4000f8e00ff */
[----:B------:R-:W-:Y:S02]  /*10a0*/  IMAD.U32 R11, RZ, RZ, UR7 ;  /* 0x00000007ff0b7e24 */ /* 0x000fe4000f8e00ff */
[----:B------:R-:W-:Y:S02]  /*10b0*/  IMAD.MOV.U32 R8, RZ, RZ, 0x1e1 ;  /* 0x000001e1ff087424 */ /* 0x000fe400078e00ff */
[----:B------:R-:W-:Y:S02]  /*10c0*/  IMAD.MOV.U32 R12, RZ, RZ, 0x1 ;  /* 0x00000001ff0c7424 */ /* 0x000fe400078e00ff */
[----:B0-----:R-:W-:-:S07]  /*10d0*/  IMAD.MOV.U32 R13, RZ, RZ, RZ ;  /* 0x000000ffff0d7224 */ /* 0x001fce00078e00ff */
[----:B------:R-:W-:-:S07]  /*10e0*/  LEPC R20, `(.L_x_13) ;  /* 0x000000001014794e */ /* 0x000fce0000000000 */
[----:B-1---5:R-:W-:Y:S05]  /*10f0*/  CALL.ABS.NOINC R14 ;  /* 0x000000000e007343 */ /* 0x022fea0003c00000 */
.L_x_13:
[----:B------:R-:W-:-:S13]  /*1100*/  ISETP.NE.AND P0, PT, R116, 0x3, PT ;  /* 0x000000037400780c */ /* 0x000fda0003f05270 */
[----:B------:R-:W-:Y:S05]  /*1110*/  @!P0 BRA `(.L_x_14) ;  /* 0x0000000000048947 */ /* 0x000fea0003800000 */
[----:B------:R-:W-:Y:S01]  /*1120*/  BPT.TRAP 0x1 ;  /* 0x000000040000795c */ /* 0x000fe20000300000 */
.L_x_14:
[----:B------:R-:W-:Y:S02]  /*1130*/  IMAD.U32 R3, RZ, RZ, UR37 ;  /* 0x00000025ff037e24 */ /* 0x000fe4000f8e00ff */
[----:B------:R-:W-:-:S03]  /*1140*/  IMAD.U32 R0, RZ, RZ, UR36 ;  /* 0x00000024ff007e24 */ /* 0x000fc6000f8e00ff */
[----:B------:R-:W-:Y:S02]  /*1150*/  LEA R3, R3, UR42, 0x3 ;  /* 0x0000002a03037c11 */ /* 0x000fe4000f8e18ff */
[----:B------:R-:W-:-:S04]  /*1160*/  SHF.L.U32 R0, R0, 0x1f, RZ ;  /* 0x0000001f00007819 */ /* 0x000fc800000006ff */
[----:B------:R2:W3:Y:S01]  /*1170*/  SYNCS.PHASECHK.TRANS64.TRYWAIT P1, [R3+URZ], R0 ;  /* 0x00000000030075a7 */ /* 0x0004e2000802017f */
[----:B------:R-:W-:Y:S05]  /*1180*/  @!P0 BRA `(.L_x_15) ;  /* 0x0000000000048947 */ /* 0x000fea0003800000 */
[----:B------:R-:W-:Y:S01]  /*1190*/  BPT.TRAP 0x1 ;  /* 0x000000040000795c */ /* 0x000fe20000300000 */
.L_x_15:
[----:B---3--:R-:W-:Y:S05]  /*11a0*/  @P1 BRA `(.L_x_16) ;  /* 0x0000000000081947 */ /* 0x008fea0003800000 */
[----:B------:R-:W3:Y:S02]  /*11b0*/  SYNCS.PHASECHK.TRANS64.TRYWAIT P1, [R3+URZ], R0 ;  /* 0x00000000030075a7 */ /* 0x000ee4000802017f */
[----:B---3--:R-:W-:Y:S05]  /*11c0*/  @!P1 BRA `(.L_x_17) ;  /* 0x000000b0002c9947 */ /* 0x008fea0003800000 */
.L_x_16:
[----:B------:R-:W-:-:S04]  /*11d0*/  UISETP.LT.AND UP0, UPT, UR38, 0x1, UPT ;  /* 0x000000012600788c */ /* 0x000fc8000bf01270 */
[----:B------:R-:W-:-:S04]  /*11e0*/  USEL UR4, UR38, 0x1, UP0 ;  /* 0x0000000126047887 */ /* 0x000fc80008000000 */
[----:B------:R-:W-:-:S06]  /*11f0*/  UIADD3 UR4, UR38, -UR4, URZ ;  /* 0x8000000426047290 */ /* 0x000fcc000fffe03f */
[----:B--23--:R-:W-:Y:S01]  /*1200*/  IMAD.U32 R0, RZ, RZ, UR4 ;  /* 0x00000004ff007e24 */ /* 0x00cfe2000f8e00ff */
[----:B------:R-:W-:Y:S05]  /*1210*/  WARPSYNC.ALL ;  /* 0x0000000000007948 */ /* 0x000fea0003800000 */
[----:B------:R-:W-:Y:S01]  /*1220*/  ISETP.GE.AND P1, PT, R0, 0x1, PT ;  /* 0x000000010000780c */ /* 0x000fe20003f26270 */
[----:B------:R-:W-:Y:S01]  /*1230*/  UIADD3 UR4, UR42, 0x20100, URZ ;  /* 0x000201002a047890 */ /* 0x000fe2000fffe03f */
[----:B------:R-:W-:Y:S01]  /*1240*/  WARPGROUP.ARRIVE ;  /* 0x00000000000079c5 */ /* 0x000fe20000000000 */
[----:B------:R-:W-:Y:S01]  /*1250*/  UMOV UR9, 0x40000040 ;  /* 0x4000004000097882 */ /* 0x000fe20000000000 */
[----:B------:R-:W-:Y:S01]  /*1260*/  UMOV UR11, 0x40000040 ;  /* 0x40000040000b7882 */ /* 0x000fe20000000000 */
[----:B------:R-:W-:-:S02]  /*1270*/  USHF.R.U32.HI UR5, URZ, 0x4, UR4 ;  /* 0x000000043f057899 */ /* 0x000fc40008011604 */
[----:B------:R-:W-:Y:S02]  /*1280*/  ULOP3.LUT UR4, UR39, 0x10000, URZ, 0xfc, !UPT ;  /* 0x0001000027047892 */ /* 0x000fe4000f8efc3f */
[----:B------:R-:W-:Y:S02]  /*1290*/  ULOP3.LUT UR5, UR5, 0x3fff, URZ, 0xc0, !UPT ;  /* 0x00003fff05057892 */ /* 0x000fe4000f8ec03f */
[----:B------:R-:W-:Y:S02]  /*12a0*/  ULEA UR8, UR37, UR4, 0xc ;  /* 0x0000000425087291 */ /* 0x000fe4000f8e603f */
[----:B------:R-:W-:Y:S01]  /*12b0*/  ULOP3.LUT UR5, UR5, 0x10000, URZ, 0xfc, !UPT ;  /* 0x0001000005057892 */ /* 0x000fe2000f8efc3f */
[----:B------:R-:W-:Y:S01]  /*12c0*/  UMOV UR13, UR9 ;  /* 0x00000009000d7c82 */ /* 0x000fe20008000000 */
[----:B------:R-:W-:Y:S02]  /*12d0*/  UMOV UR15, 0x40000040 ;  /* 0x40000040000f7882 */ /* 0x000fe40000000000 */
[----:B------:R-:W-:Y:S01]  /*12e0*/  UIMAD UR6, UR37, 0x500, UR5 ;  /* 0x00000500250678a4 */ /* 0x000fe2000f8e0205 */
[----:B------:R-:W-:Y:S01]  /*12f0*/  UMOV UR12, UR8 ;  /* 0x00000008000c7c82 */ /* 0x000fe20008000000 */
[----:B------:R-:W-:-:S02]  /*1300*/  UMOV UR16, UR8 ;  /* 0x0000000800107c82 */ /* 0x000fc40008000000 */
[----:B------:R-:W-:Y:S02]  /*1310*/  UIADD3 UR14, UR6, 0x80, URZ ;  /* 0x00000080060e7890 */ /* 0x000fe4000fffe03f */
[----:B------:R-:W-:Y:S02]  /*1320*/  UIADD3 UR18, UR6, 0x100, URZ ;  /* 0x0000010006127890 */ /* 0x000fe4000fffe03f */
[----:B------:R-:W-:Y:S01]  /*1330*/  UMOV UR10, UR6 ;  /* 0x00000006000a7c82 */ /* 0x000fe20008000000 */
[----:B------:R-:W-:Y:S01]  /*1340*/  UMOV UR17, UR9 ;  /* 0x0000000900117c82 */ /* 0x000fe20008000000 */
[----:B------:R-:W-:Y:S01]  /*1350*/  HGMMA.64x16x16.F32.BF16 R96, gdesc[UR8], RZ, !UPT, gsb0 ;  /* 0x00200000086079f0 */ /* 0x000fe2000c0018ff */
[----:B------:R-:W-:Y:S01]  /*1360*/  UMOV UR19, 0x40000040 ;  /* 0x4000004000137882 */ /* 0x000fe20000000000 */
[----:B------:R-:W-:Y:S01]  /*1370*/  UIADD3 UR22, UR6, 0x180, URZ ;  /* 0x0000018006167890 */ /* 0x000fe2000fffe03f */
[----:B------:R-:W-:Y:S01]  /*1380*/  UMOV UR20, UR8 ;  /* 0x0000000800147c82 */ /* 0x000fe20008000000 */
[----:B------:R-:W-:Y:S01]  /*1390*/  UMOV UR21, UR9 ;  /* 0x0000000900157c82 */ /* 0x000fe20008000000 */
[----:B------:R-:W-:Y:S01]  /*13a0*/  UMOV UR23, 0x40000040 ;  /* 0x4000004000177882 */ /* 0x000fe20000000000 */
[----:B------:R-:W-:Y:S01]  /*13b0*/  UIADD3 UR26, UR6, 0x200, URZ ;  /* 0x00000200061a7890 */ /* 0x000fe2000fffe03f */
[----:B------:R-:W-:Y:S01]  /*13c0*/  UMOV UR24, UR8 ;  /* 0x0000000800187c82 */ /* 0x000fe20008000000 */
[----:B------:R-:W-:Y:S01]  /*13d0*/  UMOV UR25, UR9 ;  /* 0x0000000900197c82 */ /* 0x000fe20008000000 */
[----:B------:R-:W-:Y:S01]  /*13e0*/  UMOV UR27, 0x40000040 ;  /* 0x40000040001b7882 */ /* 0x000fe20000000000 */
[----:B------:R-:W-:-:S02]  /*13f0*/  UIADD3 UR7, UR8, 0x400, URZ ;  /* 0x0000040008077890 */ /* 0x000fc4000fffe03f */
[----:B------:R-:W-:Y:S01]  /*1400*/  UIADD3 UR30, UR6, 0x202, URZ ;  /* 0x00000202061e7890 */ /* 0x000fe2000fffe03f */
[----:B------:R-:W-:Y:S01]  /*1410*/  UMOV UR31, 0x40000040 ;  /* 0x40000040001f7882 */ /* 0x000fe20000000000 */
[----:B------:R-:W-:Y:S02]  /*1420*/  WARPGROUP.DEPBAR.LE gsb0, 0x0 ;  /* 0x00008000000079c5 */ /* 0x000fe40000010000 */
[----:B------:R-:W-:-:S06]  /*1430*/  WARPGROUP.ARRIVE ;  /* 0x00000000000079c5 */ /* 0x000fcc0000000000 */
[----:B------:R-:W-:Y:S03]  /*1440*/  HGMMA.64x16x16.F32.BF16 R80, gdesc[UR12], RZ, !UPT, gsb0 ;  /* 0x002000000c5079f0 */ /* 0x000fe6000c0018ff */
        /* <DEDUP_REMOVED lines=8> */
[----:B------:R-:W-:Y:S01]  /*14d0*/  HGMMA.64x16x16.F32.BF16 R32, gdesc[UR24], RZ, !UPT, gsb0 ;  /* 0x00200000182079f0 */ /* 0x000fe2000c0018ff */
[----:B------:R-:W-:Y:S01]  /*14e0*/  UMOV UR24, UR7 ;  /* 0x0000000700187c82 */ /* 0x000fe20008000000 */
[----:B------:R-:W-:Y:S01]  /*14f0*/  UMOV UR25, 0x40000040 ;  /* 0x4000004000197882 */ /* 0x000fe20000000000 */
[----:B------:R-:W-:Y:S01]  /*1500*/  UMOV UR20, UR24 ;  /* 0x0000001800147c82 */ /* 0x000fe20008000000 */
[----:B------:R-:W-:Y:S01]  /*1510*/  UMOV UR21, UR25 ;  /* 0x0000001900157c82 */ /* 0x000fe20008000000 */
[----:B------:R-:W-:Y:S01]  /*1520*/  UMOV UR16, UR24 ;  /* 0x0000001800107c82 */ /* 0x000fe20008000000 */
[----:B------:R-:W-:Y:S01]  /*1530*/  UMOV UR17, UR25 ;  /* 0x0000001900117c82 */ /* 0x000fe20008000000 */
[----:B------:R-:W-:Y:S01]  /*1540*/  UMOV UR12, UR24 ;  /* 0x00000018000c7c82 */ /* 0x000fe20008000000 */
[----:B------:R-:W-:Y:S01]  /*1550*/  UMOV UR13, UR25 ;  /* 0x00000019000d7c82 */ /* 0x000fe20008000000 */
[----:B------:R-:W-:Y:S01]  /*1560*/  UIADD3 UR7, UR8, 0x402, URZ ;  /* 0x0000040208077890 */ /* 0x000fe2000fffe03f */
[----:B------:R-:W-:-:S02]  /*1570*/  WARPGROUP.DEPBAR.LE gsb0, 0x0 ;  /* 0x00008000000079c5 */ /* 0x000fc40000010000 */
[----:B------:R-:W-:-:S06]  /*1580*/  WARPGROUP.ARRIVE ;  /* 0x00000000000079c5 */ /* 0x000fcc0000000000 */
[----:B------:R-:W-:Y:S01]  /*1590*/  HGMMA.64x16x16.F32.BF16 R24, gdesc[UR24], RZ, !UPT, gsb0 ;  /* 0x00200000181879f0 */ /* 0x000fe2000c0018ff */
[----:B------:R-:W-:Y:S01]  /*15a0*/  UMOV UR26, UR10 ;  /* 0x0000000a001a7c82 */ /* 0x000fe20008000000 */
[----:B------:R-:W-:Y:S01]  /*15b0*/  UMOV UR27, UR11 ;  /* 0x0000000b001b7c82 */ /* 0x000fe20008000000 */
[----:B------:R-:W-:Y:S01]  /*15c0*/  UIADD3 UR10, UR6, 0x406, URZ ;  /* 0x00000406060a7890 */ /* 0x000fe2000fffe03f */
[----:B------:R-:W-:Y:S01]  /*15d0*/  UMOV UR11, 0x40000040 ;  /* 0x40000040000b7882 */ /* 0x000fe20000000000 */
[----:B------:R-:W-:Y:S02]  /*15e0*/  WARPGROUP.DEPBAR.LE gsb0, 0x0 ;  /* 0x00008000000079c5 */ /* 0x000fe40000010000 */
[----:B------:R-:W-:-:S06]  /*15f0*/  WARPGROUP.ARRIVE ;  /* 0x00000000000079c5 */ /* 0x000fcc0000000000 */
[----:B------:R-:W-:Y:S01]  /*1600*/  HGMMA.64x16x16.F32.BF16 R40, gdesc[UR20], RZ, !UPT, gsb0 ;  /* 0x00200000142879f0 */ /* 0x000fe2000c0018ff */
        /* <DEDUP_REMOVED lines=10> */
[----:B------:R-:W-:Y:S02]  /*16b0*/  UIADD3 UR12, UR8, 0x2, URZ ;  /* 0x00000002080c7890 */ /* 0x000fe4000fffe03f */
[----:B------:R-:W-:Y:S01]  /*16c0*/  UIADD3 UR14, UR6, 0x2, URZ ;  /* 0x00000002060e7890 */ /* 0x000fe2000fffe03f */
[----:B------:R-:W-:Y:S01]  /*16d0*/  UMOV UR13, 0x40000040 ;  /* 0x40000040000d7882 */ /* 0x000fe20000000000 */
[----:B------:R-:W-:Y:S01]  /*16e0*/  UMOV UR15, 0x40000040 ;  /* 0x40000040000f7882 */ /* 0x000fe20000000000 */
[----:B------:R-:W-:Y:S02]  /*16f0*/  UMOV UR17, UR13 ;  /* 0x0000000d00117c82 */ /* 0x000fe40008000000 */
[----:B------:R-:W-:Y:S01]  /*1700*/  UMOV UR16, UR12 ;  /* 0x0000000c00107c82 */ /* 0x000fe20008000000 */
[----:B------:R-:W-:Y:S01]  /*1710*/  UMOV UR20, UR12 ;  /* 0x0000000c00147c82 */ /* 0x000fe20008000000 */
[----:B------:R-:W-:Y:S01]  /*1720*/  UMOV UR21, UR13 ;  /* 0x0000000d00157c82 */ /* 0x000fe20008000000 */
[----:B------:R-:W-:Y:S01]  /*1730*/  UMOV UR28, UR12 ;  /* 0x0000000c001c7c82 */ /* 0x000fe20008000000 */
[----:B------:R-:W-:Y:S01]  /*1740*/  UMOV UR29, UR13 ;  /* 0x0000000d001d7c82 */ /* 0x000fe20008000000 */
[----:B------:R-:W-:-:S02]  /*1750*/  WARPGROUP.DEPBAR.LE gsb0, 0x0 ;  /* 0x00008000000079c5 */ /* 0x000fc40000010000 */
[----:B------:R-:W-:-:S06]  /*1760*/  WARPGROUP.ARRIVE ;  /* 0x00000000000079c5 */ /* 0x000fcc0000000000 */
[----:B------:R-:W-:Y:S01]  /*1770*/  HGMMA.64x16x16.F32.BF16 R88, gdesc[UR24], RZ, !UPT, gsb0 ;  /* 0x00200000185879f0 */ /* 0x000fe2000c0018ff */
[----:B------:R-:W-:Y:S01]  /*1780*/  UIADD3 UR26, UR6, 0x182, URZ ;  /* 0x00000182061a7890 */ /* 0x000fe2000fffe03f */
[----:B------:R-:W-:Y:S01]  /*1790*/  UMOV UR24, UR12 ;  /* 0x0000000c00187c82 */ /* 0x000fe20008000000 */
[----:B------:R-:W-:Y:S01]  /*17a0*/  UMOV UR25, UR13 ;  /* 0x0000000d00197c82 */ /* 0x000fe20008000000 */
[----:B------:R-:W-:Y:S01]  /*17b0*/  UMOV UR27, 0x40000040 ;  /* 0x40000040001b7882 */ /* 0x000fe20000000000 */
[----:B------:R-:W-:Y:S02]  /*17c0*/  WARPGROUP.DEPBAR.LE gsb0, 0x0 ;  /* 0x00008000000079c5 */ /* 0x000fe40000010000 */
[----:B------:R-:W-:-:S06]  /*17d0*/  WARPGROUP.ARRIVE ;  /* 0x00000000000079c5 */ /* 0x000fcc0000000000 */
[----:B------:R-:W-:Y:S03]  /*17e0*/  HGMMA.64x16x16.F32.BF16 R96, gdesc[UR12], R96, gsb0 ;  /* 0x002000000c6079f0 */ /* 0x000fe60008001860 */
        /* <DEDUP_REMOVED lines=11> */
[----:B------:R-:W-:Y:S01]  /*18a0*/  HGMMA.64x16x16.F32.BF16 R32, gdesc[UR28], R32, gsb0 ;  /* 0x002000001c2079f0 */ /* 0x000fe20008001820 */
        /* <DEDUP_REMOVED lines=13> */
[----:B------:R-:W-:Y:S01]  /*1980*/  HGMMA.64x16x16.F32.BF16 R24, gdesc[UR28], R24, gsb0 ;  /* 0x002000001c1879f0 */ /* 0x000fe20008001818 */
[----:B------:R-:W-:Y:S01]  /*1990*/  UIADD3 UR30, UR6, 0x204, URZ ;  /* 0x00000204061e7890 */ /* 0x000fe2000fffe03f */
[----:B------:R-:W-:Y:S01]  /*19a0*/  UMOV UR31, 0x40000040 ;  /* 0x40000040001f7882 */ /* 0x000fe20000000000 */
[----:B------:R-:W-:Y:S02]  /*19b0*/  WARPGROUP.DEPBAR.LE gsb0, 0x0 ;  /* 0x00008000000079c5 */ /* 0x000fe40000010000 */
        /* <DEDUP_REMOVED lines=27> */
[----:B------:R-:W-:Y:S01]  /*1b70*/  UMOV UR28, UR12 ;  /* 0x0000000c001c7c82 */ /* 0x000fe20008000000 */
[----:B------:R-:W-:Y:S01]  /*1b80*/  UMOV UR29, UR13 ;  /* 0x0000000d001d7c82 */ /* 0x000fe20008000000 */
[----:B------:R-:W-:-:S02]  /*1b90*/  WARPGROUP.DEPBAR.LE gsb0, 0x0 ;  /* 0x00008000000079c5 */ /* 0x000fc40000010000 */
        /* <DEDUP_REMOVED lines=297> */
[----:B------:R-:W-:Y:S01]  /*2e30*/  UIADD3 UR6, UR8, 0xc06, URZ ;  /* 0x00000c0608067890 */ /* 0x000fe2000fffe03f */
[----:B------:R-:W-:-:S02]  /*2e40*/  UMOV UR9, UR13 ;  /* 0x0000000d00097c82 */ /* 0x000fc40008000000 */
[----:B------:R-:W-:Y:S01]  /*2e50*/  UMOV UR8, UR12 ;  /* 0x0000000c00087c82 */ /* 0x000fe20008000000 */
[----:B------:R-:W-:Y:S01]  /*2e60*/  UMOV UR24, UR12 ;  /* 0x0000000c00187c82 */ /* 0x000fe20008000000 */
[----:B------:R-:W-:Y:S01]  /*2e70*/  UMOV UR25, UR13 ;  /* 0x0000000d00197c82 */ /* 0x000fe20008000000 */
        /* <DEDUP_REMOVED lines=41> */
[----:B------:R-:W-:Y:S05]  /*3110*/  @!P1 BRA `(.L_x_18) ;  /* 0x0000002000449947 */ /* 0x000fea0003800000 */
[----:B------:R-:W-:-:S04]  /*3120*/  UIADD3 UR32, UR37, 0x1, URZ ;  /* 0x0000000125207890 */ /* 0x000fc8000fffe03f */
[----:B------:R-:W-:-:S04]  /*3130*/  UISETP.NE.AND UP0, UPT, UR32, 0x2, UPT ;  /* 0x000000022000788c */ /* 0x000fc8000bf05270 */
[----:B------:R-:W-:Y:S02]  /*3140*/  USEL UR6, URZ, 0x1, UP0 ;  /* 0x000000013f067887 */ /* 0x000fe40008000000 */
[----:B------:R-:W-:Y:S02]  /*3150*/  USEL UR32, UR32, URZ, UP0 ;  /* 0x0000003f20207287 */ /* 0x000fe40008000000 */
[----:B------:R-:W-:-:S06]  /*3160*/  ULOP3.LUT UR6, UR36, UR6, URZ, 0x3c, !UPT ;  /* 0x0000000624067292 */ /* 0x000fcc000f8e3c3f */
[----:B01----:R-:W-:Y:S01]  /*3170*/  IMAD.U32 R5, RZ, RZ, UR6 ;  /* 0x00000006ff057e24 */ /* 0x003fe2000f8e00ff */
[----:B------:R-:W-:-:S06]  /*3180*/  UMOV UR6, UR37 ;  /* 0x0000002500067c82 */ /* 0x000fcc0008000000 */
.L_x_25:
[----:B01----:R-:W-:Y:S05]  /*3190*/  @!P0 BRA `(.L_x_19) ;  /* 0x0000000000048947 */ /* 0x003fea0003800000 */
[----:B------:R-:W-:Y:S01]  /*31a0*/  BPT.TRAP 0x1 ;  /* 0x000000040000795c */ /* 0x000fe20000300000 */
.L_x_19:
[----:B------:R-:W0:Y:S01]  /*31b0*/  S2UR UR8, SR_CgaCtaId ;  /* 0x00000000000879c3 */ /* 0x000e220000008800 */
[----:B------:R-:W-:Y:S01]  /*31c0*/  UMOV UR7, 0x400 ;  /* 0x0000040000077882 */ /* 0x000fe20000000000 */
[----:B------:R-:W-:Y:S01]  /*31d0*/  SHF.L.U32 R3, R5, 0x1f, RZ ;  /* 0x0000001f05037819 */ /* 0x000fe200000006ff */
[----:B0-----:R-:W-:-:S04]  /*31e0*/  ULEA UR7, UR8, UR7, 0x18 ;  /* 0x0000000708077291 */ /* 0x001fc8000f8ec03f */
[----:B------:R-:W-:-:S09]  /*31f0*/  ULEA UR8, UR32, UR7, 0x3 ;  /* 0x0000000720087291 */ /* 0x000fd2000f8e183f */
[----:B------:R0:W1:Y:S01]  /*3200*/  SYNCS.PHASECHK.TRANS64.TRYWAIT P1, [UR8], R3 ;  /* 0x00000003ff0075a7 */ /* 0x0000620008020148 */
[----:B------:R-:W-:Y:S05]  /*3210*/  @!P0 BRA `(.L_x_20) ;  /* 0x0000000000048947 */ /* 0x000fea0003800000 */
[----:B------:R-:W-:Y:S01]  /*3220*/  BPT.TRAP 0x1 ;  /* 0x000000040000795c */ /* 0x000fe20000300000 */
.L_x_20:
[----:B-1----:R-:W-:Y:S05]  /*3230*/  @P1 BRA `(.L_x_21) ;  /* 0x0000000000081947 */ /* 0x002fea0003800000 */
[----:B------:R-:W1:Y:S02]  /*3240*/  SYNCS.PHASECHK.TRANS64.TRYWAIT P1, [UR8], R3 ;  /* 0x00000003ff0075a7 */ /* 0x000e640008020148 */
[----:B-1----:R-:W-:Y:S05]  /*3250*/  @!P1 BRA `(.L_x_22) ;  /* 0x00000090001c9947 */ /* 0x002fea0003800000 */
.L_x_21:
[----:B------:R-:W-:Y:S01]  /*3260*/  ULEA UR8, UR32, UR4, 0xc ;  /* 0x0000000420087291 */ /* 0x000fe2000f8e603f */
[----:B------:R-:W-:Y:S01]  /*3270*/  WARPGROUP.ARRIVE ;  /* 0x00000000000079c5 */ /* 0x000fe20000000000 */
[----:B------:R-:W-:Y:S01]  /*3280*/  UIMAD UR10, UR32, 0x500, UR5 ;  /* 0x00000500200a78a4 */ /* 0x000fe2000f8e0205 */
[----:B------:R-:W-:Y:S01]  /*3290*/  UMOV UR9, 0x40000040 ;  /* 0x4000004000097882 */ /* 0x000fe20000000000 */
[----:B------:R-:W-:Y:S02]  /*32a0*/  UMOV UR11, 0x40000040 ;  /* 0x40000040000b7882 */ /* 0x000fe40000000000 */
[----:B------:R-:W-:Y:S01]  /*32b0*/  UIADD3 UR14, UR10, 0x80, URZ ;  /* 0x000000800a0e7890 */ /* 0x000fe2000fffe03f */
[----:B------:R-:W-:Y:S01]  /*32c0*/  UMOV UR12, UR8 ;  /* 0x00000008000c7c82 */ /* 0x000fe20008000000 */
[----:B------:R-:W-:Y:S01]  /*32d0*/  UMOV UR13, UR9 ;  /* 0x00000009000d7c82 */ /* 0x000fe20008000000 */
[----:B------:R-:W-:Y:S02]  /*32e0*/  UMOV UR15, 0x40000040 ;  /* 0x40000040000f7882 */ /* 0x000fe40000000000 */
[----:B------:R-:W-:Y:S01]  /*32f0*/  HGMMA.64x16x16.F32.BF16 R96, gdesc[UR8], R96, gsb0 ;  /* 0x00200000086079f0 */ /* 0x000fe20008001860 */
        /* <DEDUP_REMOVED lines=13> */
[----:B------:R-:W-:Y:S01]  /*33d0*/  UMOV UR31, 0x40000040 ;  /* 0x40000040001f7882 */ /* 0x000fe20000000000 */
[----:B------:R-:W-:Y:S01]  /*33e0*/  UIADD3 UR9, UR8, 0x402, URZ ;  /* 0x0000040208097890 */ /* 0x000fe2000fffe03f */
[----:B------:R-:W-:-:S02]  /*33f0*/  WARPGROUP.DEPBAR.LE gsb0, 0x0 ;  /* 0x00008000000079c5 */ /* 0x000fc40000010000 */
[----:B------:R-:W-:-:S06]  /*3400*/  WARPGROUP.ARRIVE ;  /* 0x00000000000079c5 */ /* 0x000fcc0000000000 */
[----:B------:R-:W-:Y:S01]  /*3410*/  HGMMA.64x16x16.F32.BF16 R80, gdesc[UR12], R80, gsb0 ;  /* 0x002000000c5079f0 */ /* 0x000fe20008001850 */
[----:B------:R-:W-:Y:S02]  /*3420*/  UIADD3 UR12, UR8, 0x400, URZ ;  /* 0x00000400080c7890 */ /* 0x000fe4000fffe03f */
        /* <DEDUP_REMOVED lines=17> */
[----:B------:R-:W-:Y:S02]  /*3540*/  WARPGROUP.DEPBAR.LE gsb0, 0x0 ;  /* 0x00008000000079c5 */ /* 0x000fe40000010000 */
[----:B------:R-:W-:-:S06]  /*3550*/  WARPGROUP.ARRIVE ;  /* 0x00000000000079c5 */ /* 0x000fcc0000000000 */
[----:B------:R-:W-:Y:S01]  /*3560*/  HGMMA.64x16x16.F32.BF16 R24, gdesc[UR24], R24, gsb0 ;  /* 0x00200000181879f0 */ /* 0x000fe20008001818 */
[----:B------:R-:W-:Y:S01]  /*3570*/  UMOV UR26, UR10 ;  /* 0x0000000a001a7c82 */ /* 0x000fe20008000000 */
[----:B------:R-:W-:Y:S01]  /*3580*/  UMOV UR27, UR11 ;  /* 0x0000000b001b7c82 */ /* 0x000fe20008000000 */
        /* <DEDUP_REMOVED lines=26> */
[----:B------:R-:W-:Y:S01]  /*3730*/  HGMMA.64x16x16.F32.BF16 R88, gdesc[UR24], R88, gsb0 ;  /* 0x00200000185879f0 */ /* 0x000fe20008001858 */
        /* <DEDUP_REMOVED lines=340> */
[----:B------:R-:W-:Y:S02]  /*4c80*/  UIADD3 UR24, UR10, 0x406, URZ ;  /* 0x000004060a187890 */ /* 0x000fe4000fffe03f */
        /* <DEDUP_REMOVED lines=33> */
[----:B------:R-:W-:-:S03]  /*4ea0*/  UIADD3 UR16, UR8, 0xc06, URZ ;  /* 0x00000c0608107890 */ /* 0x000fc6000fffe03f */
        /* <DEDUP_REMOVED lines=37> */
[----:B------:R-:W-:Y:S01]  /*5100*/  BPT.TRAP 0x1 ;  /* 0x000000040000795c */ /* 0x000fe20000300000 */
.L_x_23:
[----:B------:R-:W-:Y:S01]  /*5110*/  ULEA UR7, UR6, UR7, 0x3 ;  /* 0x0000000706077291 */ /* 0x000fe2000f8e183f */
[----:B------:R-:W-:-:S03]  /*5120*/  ISETP.GT.U32.AND P1, PT, R19, 0x1, PT ;  /* 0x000000011300780c */ /* 0x000fc60003f24070 */
[----:B------:R-:W-:-:S04]  /*5130*/  UIADD3 UR7, UR7, 0x10, URZ ;  /* 0x0000001007077890 */ /* 0x000fc8000fffe03f */
[----:B------:R-:W-:-:S09]  /*5140*/  UPRMT UR7, URZ, 0x654, UR7 ;  /* 0x000006543f077896 */ /* 0x000fd20008000007 */
[----:B------:R-:W-:Y:S01]  /*5150*/  SYNCS.ARRIVE.TRANS64.RED.A1T0 RZ, [UR7], RZ ;  /* 0x000000ffffff79a7 */ /* 0x000fe20008100407 */
[----:B------:R-:W-:Y:S05]  /*5160*/  @P1 BRA `(.L_x_24) ;  /* 0x0000000000041947 */ /* 0x000fea0003800000 */
[----:B------:R-:W-:Y:S01]  /*5170*/  BPT.TRAP 0x1 ;  /* 0x000000040000795c */ /* 0x000fe20000300000 */
.L_x_24:
[----:B------:R-:W-:Y:S01]  /*5180*/  UIADD3 UR32, UR32, 0x1, URZ ;  /* 0x0000000120207890 */ /* 0x000fe2000fffe03f */
[C---:B------:R-:W-:Y:S01]  /*5190*/  ISETP.GT.AND P1, PT, R0.reuse, 0x1, PT ;  /* 0x000000010000780c */ /* 0x040fe20003f24270 */
[----:B------:R-:W-:Y:S01]  /*51a0*/  UIADD3 UR6, UR6, 0x1, URZ ;  /* 0x0000000106067890 */ /* 0x000fe2000fffe03f */
[----:B------:R-:W-:Y:S01]  /*51b0*/  VIADD R0, R0, 0xffffffff ;  /* 0xffffffff00007836 */ /* 0x000fe20000000000 */
[----:B------:R-:W-:Y:S02]  /*51c0*/  UISETP.NE.AND UP0, UPT, UR32, 0x2, UPT ;  /* 0x000000022000788c */ /* 0x000fe4000bf05270 */
[----:B------:R-:W-:Y:S02]  /*51d0*/  UISETP.NE.AND UP1, UPT, UR6, 0x2, UPT ;  /* 0x000000020600788c */ /* 0x000fe4000bf25270 */
[----:B------:R-:W-:Y:S02]  /*51e0*/  USEL UR7, URZ, 0x1, UP0 ;  /* 0x000000013f077887 */ /* 0x000fe40008000000 */
[----:B------:R-:W-:-:S02]  /*51f0*/  USEL UR32, UR32, URZ, UP0 ;  /* 0x0000003f20207287 */ /* 0x000fc40008000000 */
[----:B------:R-:W-:Y:S02]  /*5200*/  USEL UR6, UR6, URZ, UP1 ;  /* 0x0000003f06067287 */ /* 0x000fe40008800000 */
[----:B------:R-:W-:Y:S01]  /*5210*/  LOP3.LUT R5, R5, UR7, RZ, 0x3c, !PT ;  /* 0x0000000705057c12 */ /* 0x000fe2000f8e3cff */
[----:B------:R-:W-:Y:S09]  /*5220*/  @P1 BRA `(.L_x_25) ;  /* 0xffffffdc00d81947 */ /* 0x000ff2000383ffff */
.L_x_18:
[----:B------:R-:W2:Y:S02]  /*5230*/  LDC R0, c[0x0][0x28c] ;  /* 0x0000a300ff007b82 */ /* 0x000ea40000000800 */
[----:B--2---:R-:W-:-:S13]  /*5240*/  ISETP.GE.AND P1, PT, R0, 0x1, PT ;  /* 0x000000010000780c */ /* 0x004fda0003f26270 */
[----:B------:R-:W-:Y:S05]  /*5250*/  @!P1 BRA `(.L_x_26) ;  /* 0x0000000000409947 */ /* 0x000fea0003800000 */
[----:B------:R-:W-:Y:S05]  /*5260*/  @!P0 BRA `(.L_x_27) ;  /* 0x0000000000048947 */ /* 0x000fea0003800000 */
[----:B------:R-:W-:Y:S01]  /*5270*/  BPT.TRAP 0x1 ;  /* 0x000000040000795c */ /* 0x000fe20000300000 */
.L_x_27:
[----:B------:R-:W2:Y:S01]  /*5280*/  S2UR UR6, SR_CgaCtaId ;  /* 0x00000000000679c3 */ /* 0x000ea20000008800 */
[----:B------:R-:W-:Y:S01]  /*5290*/  UISETP.LT.AND UP0, UPT, UR38, 0x1, UPT ;  /* 0x000000012600788c */ /* 0x000fe2000bf01270 */
[----:B------:R-:W-:Y:S01]  /*52a0*/  ISETP.GT.U32.AND P0, PT, R19, 0x1, PT ;  /* 0x000000011300780c */ /* 0x000fe20003f04070 */
[----:B------:R-:W-:Y:S02]  /*52b0*/  UMOV UR5, 0x400 ;  /* 0x0000040000057882 */ /* 0x000fe40000000000 */
[----:B------:R-:W-:-:S04]  /*52c0*/  USEL UR4, UR38, 0x1, UP0 ;  /* 0x0000000126047887 */ /* 0x000fc80008000000 */
[----:B------:R-:W-:-:S04]  /*52d0*/  UIADD3 UR4, UR37, UR38, -UR4 ;  /* 0x0000002625047290 */ /* 0x000fc8000fffe804 */
[----:B------:R-:W-:-:S04]  /*52e0*/  USHF.L.U32 UR4, UR4, 0x3, URZ ;  /* 0x0000000304047899 */ /* 0x000fc8000800063f */
[----:B------:R-:W-:Y:S02]  /*52f0*/  ULOP3.LUT UR4, UR4, 0x8, URZ, 0xc0, !UPT ;  /* 0x0000000804047892 */ /* 0x000fe4000f8ec03f */
[----:B--2---:R-:W-:-:S04]  /*5300*/  ULEA UR5, UR6, UR5, 0x18 ;  /* 0x0000000506057291 */ /* 0x004fc8000f8ec03f */
[----:B------:R-:W-:-:S04]  /*5310*/  UIADD3 UR4, UR5, 0x10, UR4 ;  /* 0x0000001005047890 */ /* 0x000fc8000fffe004 */
[----:B------:R-:W-:-:S09]  /*5320*/  UPRMT UR4, URZ, 0x654, UR4 ;  /* 0x000006543f047896 */ /* 0x000fd20008000004 */
[----:B------:R-:W-:Y:S01]  /*5330*/  SYNCS.ARRIVE.TRANS64.RED.A1T0 RZ, [UR4], RZ ;  /* 0x000000ffffff79a7 */ /* 0x000fe20008100404 */
[----:B------:R-:W-:Y:S05]  /*5340*/  @P0 BRA `(.L_x_26) ;  /* 0x0000000000040947 */ /* 0x000fea0003800000 */
[----:B------:R-:W-:Y:S01]  /*5350*/  BPT.TRAP 0x1 ;  /* 0x000000040000795c */ /* 0x000fe20000300000 */
.L_x_26:
[----:B------:R-:W2:Y:S01]  /*5360*/  LDC R10, c[0x0][0x288] ;  /* 0x0000a200ff0a7b82 */ /* 0x000ea20000000800 */
[----:B01----:R-:W-:Y:S01]  /*5370*/  LOP3.LUT R4, R18, 0x60, RZ, 0xc0, !PT ;  /* 0x0000006012047812 */ /* 0x003fe200078ec0ff */
[----:B------:R-:W-:Y:S01]  /*5380*/  UIADD3 UR37, UR38, UR37, URZ ;  /* 0x0000002526257290 */ /* 0x000fe2000fffe03f */
[----:B------:R-:W-:Y:S01]  /*5390*/  LOP3.LUT R0, R22, 0x1, RZ, 0xc0, !PT ;  /* 0x0000000116007812 */ /* 0x000fe200078ec0ff */
[----:B------:R-:W-:Y:S01]  /*53a0*/  IMAD R107, R107, 0x50, RZ ;  /* 0x000000506b6b7824 */ /* 0x000fe200078e02ff */
[----:B------:R-:W-:Y:S01]  /*53b0*/  SHF.R.U32.HI R3, RZ, 0x2, R18 ;  /* 0x00000002ff037819 */ /* 0x000fe20000011612 */
[----:B------:R-:W-:Y:S01]  /*53c0*/  USHF.R.U32.HI UR4, URZ, 0x1, UR37 ;  /* 0x000000013f047899 */ /* 0x000fe20008011625 */
[----:B------:R-:W-:Y:S01]  /*53d0*/  SHF.R.U32.HI R6, RZ, 0x1, R4 ;  /* 0x00000001ff067819 */ /* 0x000fe20000011604 */
[----:B------:R-:W-:Y:S01]  /*53e0*/  IMAD.SHL.U32 R4, R0, 0x40, RZ ;  /* 0x0000004000047824 */ /* 0x000fe200078e00ff */
[----:B------:R-:W-:Y:S01]  /*53f0*/  LOP3.LUT R3, R3, 0x7, RZ, 0xc0, !PT ;  /* 0x0000000703037812 */ /* 0x000fe200078ec0ff */
[----:B------:R-:W-:Y:S01]  /*5400*/  ULOP3.LUT UR4, UR4, 0x1, URZ, 0xc0, !UPT ;  /* 0x0000000104047892 */ /* 0x000fe2000f8ec03f */
[----:B------:R-:W-:Y:S01]  /*5410*/  SHF.R.S32.HI R109, RZ, 0x1f, R23 ;  /* 0x0000001fff6d7819 */ /* 0x000fe20000011417 */
[----:B------:R-:W-:Y:S01]  /*5420*/  ULDC UR8, c[0x0][0x284] ;  /* 0x0000a10000087ab9 */ /* 0x000fe20000000800 */
[--C-:B------:R-:W-:Y:S01]  /*5430*/  IADD3 R5, RZ, -R6, -R3.reuse ;  /* 0x80000006ff057210 */ /* 0x100fe20007ffe803 */
[----:B------:R-:W-:Y:S01]  /*5440*/  UISETP.GT.U32.AND UP1, UPT, UR37, 0x1, UPT ;  /* 0x000000012500788c */ /* 0x000fe2000bf24070 */
[----:B------:R-:W-:Y:S01]  /*5450*/  LOP3.LUT R119, R4, 0x40, R3, 0xe2, !PT ;  /* 0x0000004004777812 */ /* 0x000fe200078ee203 */
[----:B------:R-:W-:Y:S01]  /*5460*/  UISETP.NE.U32.AND UP0, UPT, UR4, 0x1, UPT ;  /* 0x000000010400788c */ /* 0x000fe2000bf05070 */
[----:B------:R-:W-:Y:S01]  /*5470*/  LOP3.LUT R3, R18, 0x3, RZ, 0xc0, !PT ;  /* 0x0000000312037812 */ /* 0x000fe200078ec0ff */
[----:B------:R-:W-:Y:S01]  /*5480*/  ULDC.64 UR6, c[0x0][0x5d0] ;  /* 0x0001740000067ab9 */ /* 0x000fe20000000a00 */
[----:B------:R-:W-:Y:S01]  /*5490*/  UISETP.LT.U32.AND UP1, UPT, UR38, 0x2, UP1 ;  /* 0x000000022600788c */ /* 0x000fe20008f21070 */
[----:B------:R-:W-:Y:S01]  /*54a0*/  IMAD R4, R109, UR6, RZ ;  /* 0x000000066d047c24 */ /* 0x000fe2000f8e02ff */
[----:B------:R-:W-:Y:S01]  /*54b0*/  UISETP.GT.U32.AND UP0, UPT, UR38, 0x1, !UP0 ;  /* 0x000000012600788c */ /* 0x000fe2000c704070 */
[----:B------:R-:W-:Y:S01]  /*54c0*/  IMAD R0, R0, -0x40, R5 ;  /* 0xffffffc000007824 */ /* 0x000fe200078e0205 */
[----:B------:R-:W-:Y:S01]  /*54d0*/  USEL UR5, URZ, 0x1, !UP1 ;  /* 0x000000013f057887 */ /* 0x000fe2000c800000 */
[----:B--2---:R-:W-:Y:S01]  /*54e0*/  IMAD R8, R3, -0x2, R10 ;  /* 0xfffffffe03087824 */ /* 0x004fe200078e020a */
[----:B------:R-:W-:Y:S01]  /*54f0*/  ISETP.GE.AND P0, PT, R107, R10, PT ;  /* 0x0000000a6b00720c */ /* 0x000fe20003f06270 */
[----:B------:R-:W-:Y:S01]  /*5500*/  IMAD.SHL.U32 R3, R106, 0x100, RZ ;  /* 0x000001006a037824 */ /* 0x000fe200078e00ff */
[----:B------:R-:W-:Y:S01]  /*5510*/  USEL UR4, URZ, 0x1, !UP0 ;  /* 0x000000013f047887 */ /* 0x000fe2000c000000 */
[----:B------:R-:W-:Y:S01]  /*5520*/  IMAD.SHL.U32 R10, R18, 0x2, RZ ;  /* 0x00000002120a7824 */ /* 0x000fe200078e00ff */
[----:B------:R-:W-:Y:S01]  /*5530*/  ULOP3.LUT UR37, UR37, 0x1, URZ, 0xc0, !UPT ;  /* 0x0000000125257892 */ /* 0x000fe2000f8ec03f */
[----:B------:R-:W-:Y:S01]  /*5540*/  IMAD.WIDE R12, R106, 0x100, RZ ;  /* 0x000001006a0c7825 */ /* 0x000fe200078e02ff */
[----:B------:R-:W-:Y:S01]  /*5550*/  ISETP.GE.OR P0, PT, R3, UR8, P0 ;  /* 0x0000000803007c0c */ /* 0x000fe20008706670 */
[----:B------:R-:W-:Y:S01]  /*5560*/  ULOP3.LUT UR36, UR4, UR36, UR5, 0x96, !UPT ;  /* 0x0000002404247292 */ /* 0x000fe2000f8e9605 */
[----:B------:R-:W-:Y:S01]  /*5570*/  LOP3.LUT R10, R107, 0x6, R10, 0xf8, !PT ;  /* 0x000000066b0a7812 */ /* 0x000fe200078ef80a */
[----:B------:R-:W-:Y:S01]  /*5580*/  IMAD R9, R23, UR7, R4 ;  /* 0x0000000717097c24 */ /* 0x000fe2000f8e0204 */
[----:B------:R-:W-:Y:S01]  /*5590*/  IADD3 R3, -R3, UR8, R0 ;  /* 0x0000000803037c10 */ /* 0x000fe2000fffe100 */
[----:B------:R-:W-:Y:S01]  /*55a0*/  IMAD.MOV.U32 R0, RZ, RZ, -0x1 ;  /* 0xffffffffff007424 */ /* 0x000fe200078e00ff */
[----:B------:R-:W-:-:S02]  /*55b0*/  SHF.R.S32.HI R11, RZ, 0x1f, R10 ;  /* 0x0000001fff0b7819 */ /* 0x000fc4000001140a */
[----:B------:R-:W-:Y:S01]  /*55c0*/  LOP3.LUT R119, R12, R119, R6, 0xfe, !PT ;  /* 0x000000770c777212 */ /* 0x000fe200078efe06 */
[----:B------:R-:W-:Y:S02]  /*55d0*/  IMAD.IADD R6, R8, 0x1, -R107 ;  /* 0x0000000108067824 */ /* 0x000fe400078e0a6b */
[----:B------:R-:W-:-:S04]  /*55e0*/  IMAD.WIDE.U32 R4, R23, UR6, R10 ;  /* 0x0000000617047c25 */ /* 0x000fc8000f8e000a */
[----:B------:R-:W-:Y:S02]  /*55f0*/  IMAD.IADD R9, R5, 0x1, R9 ;  /* 0x0000000105097824 */ /* 0x000fe400078e0209 */
[----:B------:R-:W-:Y:S01]  /*5600*/  IMAD.MOV.U32 R8, RZ, RZ, R4 ;  /* 0x000000ffff087224 */ /* 0x000fe200078e0004 */
[----:B------:R-:W-:Y:S06]  /*5610*/  @P0 BRA `(.L_x_28) ;  /* 0x0000004c00f40947 */ /* 0x000fec0003800000 */
[----:B------:R-:W0:Y:S01]  /*5620*/  LDC.64 R4, c[0x0][0x5c8] ;  /* 0x00017200ff047b82 */ /* 0x000e220000000a00 */
[----:B-----5:R-:W-:Y:S01]  /*5630*/  FSETP.NEU.AND P2, PT, R105, RZ, PT ;  /* 0x000000ff6900720b */ /* 0x020fe20003f4d000 */
[----:B------:R-:W-:Y:S01]  /*5640*/  BSSY B0, `(.L_x_28) ;  /* 0x00004fa000007945 */ /* 0x000fe20003800000 */
[----:B------:R-:W-:-:S04]  /*5650*/  ISETP.GT.AND P0, PT, R6, RZ, PT ;  /* 0x000000ff0600720c */ /* 0x000fc80003f04270 */
[----:B------:R-:W-:Y:S01]  /*5660*/  ISETP.GT.AND P1, PT, R3, RZ, P0 ;  /* 0x000000ff0300720c */ /* 0x000fe20000724270 */
[-C--:B0-----:R-:W-:Y:S02]  /*5670*/  IMAD R14, R13, R4.reuse, RZ ;  /* 0x000000040d0e7224 */ /* 0x081fe400078e02ff */
[----:B------:R-:W-:-:S04]  /*5680*/  IMAD.WIDE.U32 R110, R119, R4, R8 ;  /* 0x00000004776e7225 */ /* 0x000fc800078e0008 */
[----:B------:R-:W-:-:S04]  /*5690*/  IMAD R7, R119, R5, R14 ;  /* 0x0000000577077224 */ /* 0x000fc800078e020e */
[----:B------:R-:W-:Y:S01]  /*56a0*/  IMAD.IADD R123, R111, 0x1, R7 ;  /* 0x000000016f7b7824 */ /* 0x000fe200078e0207 */
[----:B------:R-:W-:Y:S06]  /*56b0*/  @!P2 BRA `(.L_x_29) ;  /* 0x000000380020a947 */ /* 0x000fec0003800000 */
[----:B------:R-:W0:Y:S01]  /*56c0*/  LDC.64 R20, c[0x0][0x5b8] ;  /* 0x00016e00ff147b82 */ /* 0x000e220000000a00 */
[----:B------:R-:W-:-:S07]  /*56d0*/  ULDC.64 UR4, c[0x0][0x5c0] ;  /* 0x0001700000047ab9 */ /* 0x000fce0000000a00 */
[----:B------:R-:W1:Y:S08]  /*56e0*/  LDC.64 R106, c[0x0][0x5b0] ;  /* 0x00016c00ff6a7b82 */ /* 0x000e700000000a00 */
[----:B------:R-:W2:Y:S01]  /*56f0*/  LDC.64 R14, c[0x0][0x5a8] ;  /* 0x00016a00ff0e7b82 */ /* 0x000ea20000000a00 */
[-C--:B0-----:R-:W-:Y:S02]  /*5700*/  IMAD R8, R109, R20.reuse, RZ ;  /* 0x000000146d087224 */ /* 0x081fe400078e02ff */
[----:B------:R-:W-:-:S04]  /*5710*/  IMAD.WIDE.U32 R112, R23, R20, R10 ;  /* 0x0000001417707225 */ /* 0x000fc800078e000a */
[----:B------:R-:W-:Y:S02]  /*5720*/  IMAD R117, R23, R21, R8 ;  /* 0x0000001517757224 */ /* 0x000fe400078e0208 */
[-C--:B-1----:R-:W-:Y:S02]  /*5730*/  IMAD R12, R13, R106.reuse, RZ ;  /* 0x0000006a0d0c7224 */ /* 0x082fe400078e02ff */
[----:B------:R-:W-:Y:S02]  /*5740*/  IMAD.IADD R115, R113, 0x1, R117 ;  /* 0x0000000171737824 */ /* 0x000fe400078e0275 */
[----:B------:R-:W-:Y:S02]  /*5750*/  IMAD.MOV.U32 R114, RZ, RZ, R112 ;  /* 0x000000ffff727224 */ /* 0x000fe400078e0070 */
[C---:B------:R-:W-:Y:S02]  /*5760*/  IMAD R121, R119.reuse, R107, R12 ;  /* 0x0000006b77797224 */ /* 0x040fe400078e020c */
[----:B------:R-:W-:-:S04]  /*5770*/  IMAD.WIDE.U32 R8, R119, R106, R114 ;  /* 0x0000006a77087225 */ /* 0x000fc800078e0072 */
[----:B------:R-:W-:Y:S01]  /*5780*/  IMAD.IADD R7, R9, 0x1, R121 ;  /* 0x0000000109077824 */ /* 0x000fe200078e0279 */
[----:B--2---:R-:W-:-:S04]  /*5790*/  LEA R12, P2, R8, R14, 0x1 ;  /* 0x0000000e080c7211 */ /* 0x004fc800078408ff */
[----:B------:R-:W-:-:S05]  /*57a0*/  LEA.HI.X R13, R8, R15, R7, 0x1, P2 ;  /* 0x0000000f080d7211 */ /* 0x000fca00010f0c07 */
[----:B------:R0:W2:Y:S01]  /*57b0*/  @P1 LDG.E.LTC128B.U16 R7, desc[UR40][R12.64] ;  /* 0x000000280c071981 */ /* 0x0000a2000c1e1520 */
[----:B------:R-:W-:Y:S01]  /*57c0*/  ISETP.GT.AND P3, PT, R6, 0x1, PT ;  /* 0x000000010600780c */ /* 0x000fe20003f64270 */
[----:B------:R-:W-:Y:S01]  /*57d0*/  IMAD.WIDE.U32 R108, R119, R106, R10 ;  /* 0x0000006a776c7225 */ /* 0x000fe200078e000a */
[----:B------:R-:W-:Y:S01]  /*57e0*/  BSSY B1, `(.L_x_30) ;  /* 0x0000012000017945 */ /* 0x000fe20003800000 */
[----:B------:R-:W-:Y:S02]  /*57f0*/  SHF.L.U64.HI R111, R106, 0x3, R107 ;  /* 0x000000036a6f7819 */ /* 0x000fe4000001026b */
[----:B------:R-:W-:Y:S02]  /*5800*/  IMAD.IADD R109, R121, 0x1, R109 ;  /* 0x00000001796d7824 */ /* 0x000fe400078e026d */
[----:B------:R-:W-:-:S04]  /*5810*/  IMAD.WIDE.U32 R108, R23, R20, R108 ;  /* 0x00000014176c7225 */ /* 0x000fc800078e006c */
[----:B0-----:R-:W-:Y:S01]  /*5820*/  IMAD.IADD R13, R117, 0x1, R109 ;  /* 0x00000001750d7824 */ /* 0x001fe200078e026d */
[----:B------:R-:W-:-:S04]  /*5830*/  LEA R12, P4, R108, R14, 0x1 ;  /* 0x0000000e6c0c7211 */ /* 0x000fc800078808ff */
[----:B------:R-:W-:Y:S01]  /*5840*/  LEA.HI.X R13, R108, R15, R13, 0x1, P4 ;  /* 0x0000000f6c0d7211 */ /* 0x000fe200020f0c0d */
[----:B--2---:R-:W-:-:S04]  /*5850*/  IMAD.U32 R8, R7, 0x10000, RZ ;  /* 0x0001000007087824 */ /* 0x004fc800078e00ff */
[----:B------:R-:W-:Y:S01]  /*5860*/  FMUL R9, R8, R105 ;  /* 0x0000006908097220 */ /* 0x000fe20000400000 */
[----:B------:R-:W-:-:S03]  /*5870*/  LEA R8, P2, R110, UR4, 0x1 ;  /* 0x000000046e087c11 */ /* 0x000fc6000f8408ff */
[----:B------:R-:W-:Y:S01]  /*5880*/  FFMA R96, R96, R104, R9 ;  /* 0x0000006860607223 */ /* 0x000fe20000000009 */
[----:B------:R-:W-:Y:S01]  /*5890*/  LEA.HI.X R9, R110, UR5, R123, 0x1, P2 ;  /* 0x000000056e097c11 */ /* 0x000fe200090f0c7b */
[----:B------:R-:W-:Y:S01]  /*58a0*/  IMAD.SHL.U32 R110, R106, 0x8, RZ ;  /* 0x000000086a6e7824 */ /* 0x000fe200078e00ff */
[----:B------:R-:W-:Y:S02]  /*58b0*/  ISETP.GT.AND P2, PT, R3, RZ, P3 ;  /* 0x000000ff0300720c */ /* 0x000fe40001f44270 */
[----:B------:R-:W-:-:S05]  /*58c0*/  F2FP.BF16.F32.PACK_AB R96, RZ, R96 ;  /* 0x00000060ff60723e */ /* 0x000fca00000010ff */
[----:B------:R0:W-:Y:S06]  /*58d0*/  @P1 STG.E.U16 desc[UR40][R8.64], R96 ;  /* 0x0000006008001986 */ /* 0x0001ec000c101528 */
[----:B------:R-:W-:Y:S05]  /*58e0*/  @!P2 BRA `(.L_x_31) ;  /* 0x000000000004a947 */ /* 0x000fea0003800000 */
[----:B------:R1:W5:Y:S02]  /*58f0*/  LDG.E.LTC128B.U16 R7, desc[UR40][R12.64+0x2] ;  /* 0x000002280c077981 */ /* 0x000364000c1e1520 */
.L_x_31:
[----:B------:R-:W-:Y:S05]  /*5900*/  BSYNC B1 ;  /* 0x0000000000017941 */ /* 0x000fea0003800000 */
.L_x_30:
[----:B------:R-:W-:Y:S01]  /*5910*/  IMAD.WIDE.U32 R124, R119, R106, R110 ;  /* 0x0000006a777c7225 */ /* 0x000fe200078e006e */
[----:B------:R-:W-:Y:S02]  /*5920*/  ISETP.GT.AND P1, PT, R3, 0x8, P0 ;  /* 0x000000080300780c */ /* 0x000fe40000724270 */
[C---:B-----5:R-:W-:Y:S01]  /*5930*/  PRMT R118, R7.reuse, 0x7610, R118 ;  /* 0x0000761007767816 */ /* 0x060fe20000000076 */
[----:B0-----:R-:W-:Y:S01]  /*5940*/  IMAD.U32 R96, R7, 0x10000, RZ ;  /* 0x0001000007607824 */ /* 0x001fe200078e00ff */
[----:B------:R-:W-:Y:S01]  /*5950*/  IADD3 R21, P4, R112, R124, RZ ;  /* 0x0000007c70157210 */ /* 0x000fe20007f9e0ff */
[----:B------:R-:W-:Y:S02]  /*5960*/  IMAD.IADD R127, R121, 0x1, R125 ;  /* 0x00000001797f7824 */ /* 0x000fe400078e027d */
[----:B------:R-:W-:Y:S02]  /*5970*/  FMUL R96, R96, R105 ;  /* 0x0000006960607220 */ /* 0x000fe40000400000 */
[----:B------:R-:W-:-:S02]  /*5980*/  IMAD.X R108, R127, 0x1, R115, P4 ;  /* 0x000000017f6c7824 */ /* 0x000fc400020e0673 */
[----:B------:R-:W-:Y:S01]  /*5990*/  FFMA R97, R97, R104, R96 ;  /* 0x0000006861617223 */ /* 0x000fe20000000060 */
[----:B------:R-:W-:-:S04]  /*59a0*/  LEA R96, P4, R21, R14, 0x1 ;  /* 0x0000000e15607211 */ /* 0x000fc800078808ff */
[----:B------:R-:W-:Y:S02]  /*59b0*/  F2FP.BF16.F32.PACK_AB R109, RZ, R97 ;  /* 0x00000061ff6d723e */ /* 0x000fe400000010ff */
[----:B------:R-:W-:-:S03]  /*59c0*/  LEA.HI.X R97, R21, R15, R108, 0x1, P4 ;  /* 0x0000000f15617211 */ /* 0x000fc600020f0c6c */
[----:B------:R0:W-:Y:S04]  /*59d0*/  @P2 STG.E.U16 desc[UR40][R8.64+0x2], R109 ;  /* 0x0000026d08002986 */ /* 0x0001e8000c101528 */
[----:B------:R2:W3:Y:S01]  /*59e0*/  @P1 LDG.E.LTC128B.U16 R118, desc[UR40][R96.64] ;  /* 0x0000002860761981 */ /* 0x0004e2000c1e1520 */
[----:B------:R-:W-:Y:S01]  /*59f0*/  IMAD.SHL.U32 R7, R4, 0x10, RZ ;  /* 0x0000001004077824 */ /* 0x000fe200078e00ff */
[----:B------:R-:W-:Y:S01]  /*5a00*/  IADD3 R122, P2, R10, R124, RZ ;  /* 0x0000007c0a7a7210 */ /* 0x000fe20007f5e0ff */
[----:B------:R-:W-:Y:S04]  /*5a10*/  BSSY B1, `(.L_x_32) ;  /* 0x0000011000017945 */ /* 0x000fe80003800000 */
[----:B------:R-:W-:Y:S01]  /*5a20*/  IMAD.X R123, R11, 0x1, R127, P2 ;  /* 0x000000010b7b7824 */ /* 0x000fe200010e067f */
[----:B------:R-:W-:Y:S01]  /*5a30*/  ISETP.GT.AND P2, PT, R3, 0x8, P3 ;  /* 0x000000080300780c */ /* 0x000fe20001f44270 */
[----:B------:R-:W-:-:S04]  /*5a40*/  IMAD.WIDE.U32 R122, R23, R20, R122 ;  /* 0x00000014177a7225 */ /* 0x000fc800078e007a */
[----:B------:R-:W-:Y:S01]  /*5a50*/  IMAD.IADD R120, R117, 0x1, R123 ;  /* 0x0000000175787824 */ /* 0x000fe200078e027b */
[----:B--2---:R-:W-:-:S04]  /*5a60*/  LEA R96, P5, R122, R14, 0x1 ;  /* 0x0000000e7a607211 */ /* 0x004fc800078a08ff */
[----:B------:R-:W-:Y:S01]  /*5a70*/  LEA.HI.X R97, R122, R15, R120, 0x1, P5 ;  /* 0x0000000f7a617211 */ /* 0x000fe200028f0c78 */
[----:B---3--:R-:W-:-:S04]  /*5a80*/  IMAD.U32 R108, R118, 0x10000, RZ ;  /* 0x00010000766c7824 */ /* 0x008fc800078e00ff */
[----:B------:R-:W-:Y:S01]  /*5a90*/  FMUL R21, R108, R105 ;  /* 0x000000696c157220 */ /* 0x000fe20000400000 */
[----:B------:R-:W-:-:S03]  /*5aa0*/  IADD3 R108, P4, R7, R8, RZ ;  /* 0x00000008076c7210 */ /* 0x000fc60007f9e0ff */
[----:B------:R-:W-:Y:S01]  /*5ab0*/  FFMA R98, R98, R104, R21 ;  /* 0x0000006862627223 */ /* 0x000fe20000000015 */
[----:B------:R-:W-:-:S04]  /*5ac0*/  SHF.L.U64.HI R21, R4, 0x4, R5 ;  /* 0x0000000404157819 */ /* 0x000fc80000010205 */
[----:B------:R-:W-:Y:S01]  /*5ad0*/  F2FP.BF16.F32.PACK_AB R98, RZ, R98 ;  /* 0x00000062ff62723e */ /* 0x000fe200000010ff */
[----:B0-----:R-:W-:-:S05]  /*5ae0*/  IMAD.X R109, R21, 0x1, R9, P4 ;  /* 0x00000001156d7824 */ /* 0x001fca00020e0609 */
[----:B------:R0:W-:Y:S01]  /*5af0*/  @P1 STG.E.U16 desc[UR40][R108.64], R98 ;  /* 0x000000626c001986 */ /* 0x0001e2000c101528 */
[----:B------:R-:W-:Y:S05]  /*5b00*/  @!P2 BRA `(.L_x_33) ;  /* 0x000000000004a947 */ /* 0x000fea0003800000 */
[----:B------:R2:W5:Y:S02]  /*5b10*/  LDG.E.LTC128B.U16 R118, desc[UR40][R96.64+0x2] ;  /* 0x0000022860767981 */ /* 0x000564000c1e1520 */
.L_x_33:
[----:B------:R-:W-:Y:S05]  /*5b20*/  BSYNC B1 ;  /* 0x0000000000017941 */ /* 0x000fea0003800000 */
.L_x_32:
[----:B0----5:R-:W-:Y:S01]  /*5b30*/  IMAD.U32 R98, R118, 0x10000, RZ ;  /* 0x0001000076627824 */ /* 0x021fe200078e00ff */
[----:B------:R-:W-:Y:S01]  /*5b40*/  ISETP.GT.AND P1, PT, R6, 0x8, PT ;  /* 0x000000080600780c */ /* 0x000fe20003f24270 */
[----:B------:R-:W-:Y:S01]  /*5b50*/  BSSY B1, `(.L_x_34) ;  /* 0x000000c000017945 */ /* 0x000fe20003800000 */
[----:B------:R-:W-:Y:S02]  /*5b60*/  IMAD R123, R107, 0x78, RZ ;  /* 0x000000786b7b7824 */ /* 0x000fe400078e02ff */
[----:B------:R-:W-:Y:S01]  /*5b70*/  FMUL R98, R98, R105 ;  /* 0x0000006962627220 */ /* 0x000fe20000400000 */
[----:B------:R-:W-:-:S03]  /*5b80*/  ISETP.GT.AND P4, PT, R3, RZ, P1 ;  /* 0x000000ff0300720c */ /* 0x000fc60000f84270 */
[----:B------:R-:W-:Y:S01]  /*5b90*/  FFMA R98, R99, R104, R98 ;  /* 0x0000006863627223 */ /* 0x000fe20000000062 */
[----:B------:R-:W-:-:S04]  /*5ba0*/  IMAD.MOV.U32 R99, RZ, RZ, R127 ;  /* 0x000000ffff637224 */ /* 0x000fc800078e007f */
[----:B------:R-:W-:-:S04]  /*5bb0*/  F2FP.BF16.F32.PACK_AB R98, RZ, R98 ;  /* 0x00000062ff62723e */ /* 0x000fc800000010ff */
[----:B------:R-:W-:Y:S01]  /*5bc0*/  PRMT R120, R98, 0x7610, R120 ;  /* 0x0000761062787816 */ /* 0x000fe20000000078 */
[----:B------:R-:W-:-:S04]  /*5bd0*/  IMAD.MOV.U32 R98, RZ, RZ, R124 ;  /* 0x000000ffff627224 */ /* 0x000fc800078e007c */
[----:B------:R0:W-:Y:S01]  /*5be0*/  @P2 STG.E.U16 desc[UR40][R108.64+0x2], R120 ;  /* 0x000002786c002986 */ /* 0x0001e2000c101528 */
[----:B------:R-:W-:Y:S05]  /*5bf0*/  @!P4 BRA `(.L_x_35) ;  /* 0x000000000004c947 */ /* 0x000fea0003800000 */
[----:B------:R3:W5:Y:S02]  /*5c00*/  LDG.E.LTC128B.U16 R118, desc[UR40][R12.64+0x10] ;  /* 0x000010280c767981 */ /* 0x000764000c1e1520 */
.L_x_35:
[----:B------:R-:W-:Y:S05]  /*5c10*/  BSYNC B1 ;  /* 0x0000000000017941 */ /* 0x000fea0003800000 */
.L_x_34:
[----:B0----5:R-:W-:Y:S01]  /*5c20*/  IMAD.U32 R120, R118, 0x10000, RZ ;  /* 0x0001000076787824 */ /* 0x021fe200078e00ff */
[----:B------:R-:W-:Y:S01]  /*5c30*/  BSSY B1, `(.L_x_36) ;  /* 0x000000d000017945 */ /* 0x000fe20003800000 */
[----:B------:R-:W-:-:S04]  /*5c40*/  IMAD.WIDE.U32 R98, R106, 0x78, R98 ;  /* 0x000000786a627825 */ /* 0x000fc800078e0062 */
[----:B------:R-:W-:Y:S01]  /*5c50*/  FMUL R107, R120, R105 ;  /* 0x00000069786b7220 */ /* 0x000fe20000400000 */
[----:B------:R-:W-:Y:S01]  /*5c60*/  IMAD.IADD R125, R99, 0x1, R123 ;  /* 0x00000001637d7824 */ /* 0x000fe200078e027b */
[----:B------:R-:W-:Y:S02]  /*5c70*/  IADD3 R120, P2, P5, R112, R98, R110 ;  /* 0x0000006270787210 */ /* 0x000fe40007d5e06e */
[----:B------:R-:W-:Y:S02]  /*5c80*/  FFMA R107, R100, R104, R107 ;  /* 0x00000068646b7223 */ /* 0x000fe4000000006b */
[----:B------:R-:W-:-:S03]  /*5c90*/  IADD3.X R122, R115, R125, R111, P2, P5 ;  /* 0x0000007d737a7210 */ /* 0x000fc600017ea46f */
[----:B------:R-:W-:Y:S02]  /*5ca0*/  F2FP.BF16.F32.PACK_AB R107, RZ, R107 ;  /* 0x0000006bff6b723e */ /* 0x000fe400000010ff */
[----:B------:R-:W-:-:S03]  /*5cb0*/  ISETP.GT.AND P2, PT, R6, 0x9, PT ;  /* 0x000000090600780c */ /* 0x000fc60003f44270 */
[----:B------:R0:W-:Y:S01]  /*5cc0*/  @P4 STG.E.U16 desc[UR40][R8.64+0x10], R107 ;  /* 0x0000106b08004986 */ /* 0x0001e2000c101528 */
[----:B------:R-:W-:-:S13]  /*5cd0*/  ISETP.GT.AND P5, PT, R3, RZ, P2 ;  /* 0x000000ff0300720c */ /* 0x000fda00017a4270 */
[----:B0-----:R-:W-:Y:S05]  /*5ce0*/  @!P5 BRA `(.L_x_37) ;  /* 0x000000000004d947 */ /* 0x001fea0003800000 */
[----:B------:R0:W5:Y:S02]  /*5cf0*/  LDG.E.LTC128B.U16 R118, desc[UR40][R12.64+0x12] ;  /* 0x000012280c767981 */ /* 0x000164000c1e1520 */
.L_x_37:
[----:B------:R-:W-:Y:S05]  /*5d00*/  BSYNC B1 ;  /* 0x0000000000017941 */ /* 0x000fea0003800000 */
.L_x_36:
[----:B-----5:R-:W-:Y:S01]  /*5d10*/  IMAD.U32 R100, R118, 0x10000, RZ ;  /* 0x0001000076647824 */ /* 0x020fe200078e00ff */
[----:B------:R-:W-:Y:S01]  /*5d20*/  ISETP.GT.AND P4, PT, R3, 0x8, P1 ;  /* 0x000000080300780c */ /* 0x000fe20000f84270 */
[----:B------:R-:W-:Y:S02]  /*5d30*/  BSSY B1, `(.L_x_38) ;  /* 0x0000007000017945 */ /* 0x000fe40003800000 */
[----:B------:R-:W-:-:S04]  /*5d40*/  FMUL R100, R100, R105 ;  /* 0x0000006964647220 */ /* 0x000fc80000400000 */
[----:B------:R-:W-:-:S05]  /*5d50*/  FFMA R100, R101, R104, R100 ;  /* 0x0000006865647223 */ /* 0x000fca0000000064 */
[----:B------:R-:W-:-:S05]  /*5d60*/  F2FP.BF16.F32.PACK_AB R100, RZ, R100 ;  /* 0x00000064ff64723e */ /* 0x000fca00000010ff */
[----:B------:R4:W-:Y:S01]  /*5d70*/  @P5 STG.E.U16 desc[UR40][R8.64+0x12], R100 ;  /* 0x0000126408005986 */ /* 0x0009e2000c101528 */
[----:B------:R-:W-:Y:S05]  /*5d80*/  @!P4 BRA `(.L_x_39) ;  /* 0x000000000004c947 */ /* 0x000fea0003800000 */
[----:B------:R0:W5:Y:S02]  /*5d90*/  LDG.E.LTC128B.U16 R118, desc[UR40][R96.64+0x10] ;  /* 0x0000102860767981 */ /* 0x000164000c1e1520 */
.L_x_39:
[----:B------:R-:W-:Y:S05]  /*5da0*/  BSYNC B1 ;  /* 0x0000000000017941 */ /* 0x000fea0003800000 */
.L_x_38:
[----:B----45:R-:W-:Y:S01]  /*5db0*/  IMAD.U32 R100, R118, 0x10000, RZ ;  /* 0x0001000076647824 */ /* 0x030fe200078e00ff */
        /* <DEDUP_REMOVED lines=8> */
.L_x_41:
[----:B------:R-:W-:Y:S05]  /*5e40*/  BSYNC B1 ;  /* 0x0000000000017941 */ /* 0x000fea0003800000 */
.L_x_40:
[----:B-----5:R-:W-:Y:S01]  /*5e50*/  IMAD.U32 R100, R118, 0x10000, RZ ;  /* 0x0001000076647824 */ /* 0x020fe200078e00ff */
[----:B------:R-:W-:-:S03]  /*5e60*/  IADD3 R99, P4, R112, R98, RZ ;  /* 0x0000006270637210 */ /* 0x000fc60007f9e0ff */
[----:B------:R-:W-:Y:S02]  /*5e70*/  FMUL R100, R100, R105 ;  /* 0x0000006964647220 */ /* 0x000fe40000400000 */
[----:B------:R-:W-:Y:S01]  /*5e80*/  IMAD.X R114, R125, 0x1, R115, P4 ;  /* 0x000000017d727824 */ /* 0x000fe200020e0673 */
[----:B------:R-:W-:Y:S01]  /*5e90*/  LEA R98, P4, R99, R14, 0x1 ;  /* 0x0000000e63627211 */ /* 0x000fe200078808ff */
[----:B------:R-:W-:-:S03]  /*5ea0*/  FFMA R100, R103, R104, R100 ;  /* 0x0000006867647223 */ /* 0x000fc60000000064 */
[----:B------:R-:W-:Y:S02]  /*5eb0*/  LEA.HI.X R99, R99, R15, R114, 0x1, P4 ;  /* 0x0000000f63637211 */ /* 0x000fe400020f0c72 */
[----:B------:R-:W-:-:S04]  /*5ec0*/  F2FP.BF16.F32.PACK_AB R100, RZ, R100 ;  /* 0x00000064ff64723e */ /* 0x000fc800000010ff */
[----:B----4-:R-:W-:-:S05]  /*5ed0*/  PRMT R101, R100, 0x7610, R101 ;  /* 0x0000761064657816 */ /* 0x010fca0000000065 */
[----:B------:R4:W-:Y:S01]  /*5ee0*/  @P5 STG.E.U16 desc[UR40][R108.64+0x12], R101 ;  /* 0x000012656c005986 */ /* 0x0009e2000c101528 */
[----:B------:R-:W-:-:S13]  /*5ef0*/  ISETP.GT.AND P5, PT, R3, 0x80, P0 ;  /* 0x000000800300780c */ /* 0x000fda00007a4270 */
[----:B------:R1:W2:Y:S01]  /*5f00*/  @P5 LDG.E.LTC128B.U16 R118, desc[UR40][R98.64] ;  /* 0x0000002862765981 */ /* 0x0002a2000c1e1520 */
[----:B------:R-:W-:Y:S01]  /*5f10*/  IMAD.WIDE.U32 R112, R106, 0x78, R110 ;  /* 0x000000786a707825 */ /* 0x000fe200078e006e */
[----:B------:R-:W-:Y:S03]  /*5f20*/  BSSY B1, `(.L_x_42) ;  /* 0x0000016000017945 */ /* 0x000fe60003800000 */
[----:B------:R-:W-:Y:S02]  /*5f30*/  IMAD.IADD R115, R123, 0x1, R113 ;  /* 0x000000017b737824 */ /* 0x000fe400078e0271 */
[----:B------:R-:W-:Y:S02]  /*5f40*/  IMAD.MOV.U32 R114, RZ, RZ, R112 ;  /* 0x000000ffff727224 */ /* 0x000fe400078e0070 */
[----:B------:R-:W-:Y:S02]  /*5f50*/  IMAD R5, R5, 0xf0, RZ ;  /* 0x000000f005057824 */ /* 0x000fe400078e02ff */
[----:B----4-:R-:W-:-:S03]  /*5f60*/  IMAD.WIDE.U32 R100, R119, R106, R114 ;  /* 0x0000006a77647225 */ /* 0x010fc600078e0072 */
[----:B------:R-:W-:-:S04]  /*5f70*/  IADD3 R102, P4, R10, R100, RZ ;  /* 0x000000640a667210 */ /* 0x000fc80007f9e0ff */
[----:B------:R-:W-:-:S03]  /*5f80*/  IADD3.X R103, R11, R121, R101, P4, !PT ;  /* 0x000000790b677210 */ /* 0x000fc600027fe465 */
[----:B------:R-:W-:-:S04]  /*5f90*/  IMAD.WIDE.U32 R102, R23, R20, R102 ;  /* 0x0000001417667225 */ /* 0x000fc800078e0066 */
[----:B-1----:R-:W-:Y:S01]  /*5fa0*/  IMAD.IADD R99, R117, 0x1, R103 ;  /* 0x0000000175637824 */ /* 0x002fe200078e0267 */
[----:B------:R-:W-:-:S04]  /*5fb0*/  LEA R98, P4, R102, R14, 0x1 ;  /* 0x0000000e66627211 */ /* 0x000fc800078808ff */
[----:B------:R-:W-:Y:S02]  /*5fc0*/  LEA.HI.X R99, R102, R15, R99, 0x1, P4 ;  /* 0x0000000f66637211 */ /* 0x000fe400020f0c63 */
[----:B------:R-:W-:Y:S01]  /*5fd0*/  ISETP.GT.AND P4, PT, R3, 0x80, P3 ;  /* 0x000000800300780c */ /* 0x000fe20001f84270 */
[----:B--2---:R-:W-:-:S04]  /*5fe0*/  IMAD.U32 R100, R118, 0x10000, RZ ;  /* 0x0001000076647824 */ /* 0x004fc800078e00ff */
[----:B------:R-:W-:-:S04]  /*5ff0*/  FMUL R101, R100, R105 ;  /* 0x0000006964657220 */ /* 0x000fc80000400000 */
[----:B------:R-:W-:Y:S01]  /*6000*/  FFMA R88, R88, R104, R101 ;  /* 0x0000006858587223 */ /* 0x000fe20000000065 */
[----:B------:R-:W-:-:S04]  /*6010*/  IMAD.WIDE.U32 R100, R4, 0xf0, R108 ;  /* 0x000000f004647825 */ /* 0x000fc800078e006c */
[----:B------:R-:W-:Y:S01]  /*6020*/  F2FP.BF16.F32.PACK_AB R88, RZ, R88 ;  /* 0x00000058ff58723e */ /* 0x000fe200000010ff */
[----:B------:R-:W-:Y:S02]  /*6030*/  IMAD.IADD R103, R101, 0x1, R5 ;  /* 0x0000000165677824 */ /* 0x000fe400078e0205 */
[----:B------:R-:W-:-:S05]  /*6040*/  @P5 IMAD.MOV.U32 R102, RZ, RZ, R100 ;  /* 0x000000ffff665224 */ /* 0x000fca00078e0064 */
[----:B------:R1:W-:Y:S01]  /*6050*/  @P5 STG.E.U16 desc[UR40][R102.64], R88 ;  /* 0x0000005866005986 */ /* 0x0003e2000c101528 */
[----:B------:R-:W-:Y:S05]  /*6060*/  @!P4 BRA `(.L_x_43) ;  /* 0x000000000004c947 */ /* 0x000fea0003800000 */
[----:B------:R2:W5:Y:S02]  /*6070*/  LDG.E.LTC128B.U16 R118, desc[UR40][R98.64+0x2] ;  /* 0x0000022862767981 */ /* 0x000564000c1e1520 */
.L_x_43:
[----:B------:R-:W-:Y:S05]  /*6080*/  BSYNC B1 ;  /* 0x0000000000017941 */ /* 0x000fea0003800000 */
.L_x_42:
[----:B-1---5:R-:W-:Y:S01]  /*6090*/  IMAD.U32 R88, R118, 0x10000, RZ ;  /* 0x0001000076587824 */ /* 0x022fe200078e00ff */
[----:B------:R-:W-:Y:S01]  /*60a0*/  IADD3 R112, P5, R110, R112, RZ ;  /* 0x000000706e707210 */ /* 0x000fe20007fbe0ff */
[----:B------:R-:W-:Y:S01]  /*60b0*/  BSSY B1, `(.L_x_44) ;  /* 0x0000010000017945 */ /* 0x000fe20003800000 */
[----:B------:R-:W-:Y:S01]  /*60c0*/  ISETP.GT.AND P0, PT, R3, 0x88, P0 ;  /* 0x000000880300780c */ /* 0x000fe20000704270 */
[----:B------:R-:W-:Y:S02]  /*60d0*/  FMUL R88, R88, R105 ;  /* 0x0000006958587220 */ /* 0x000fe40000400000 */
[----:B------:R-:W-:Y:S02]  /*60e0*/  IMAD.X R113, R115, 0x1, R111, P5 ;  /* 0x0000000173717824 */ /* 0x000fe400028e066f */
[----:B------:R-:W-:Y:S01]  /*60f0*/  FFMA R88, R89, R104, R88 ;  /* 0x0000006859587223 */ /* 0x000fe20000000058 */
[----:B------:R-:W-:-:S04]  /*6100*/  IMAD.WIDE.U32 R106, R119, R106, R112 ;  /* 0x0000006a776a7225 */ /* 0x000fc800078e0070 */
[----:B------:R-:W-:Y:S01]  /*6110*/  F2FP.BF16.F32.PACK_AB R88, RZ, R88 ;  /* 0x00000058ff58723e */ /* 0x000fe200000010ff */
[----:B------:R-:W-:Y:S01]  /*6120*/  @P4 IMAD.MOV.U32 R112, RZ, RZ, R100 ;  /* 0x000000ffff704224 */ /* 0x000fe200078e0064 */
[----:B------:R-:W-:Y:S01]  /*6130*/  IADD3 R110, P5, R10, R106, RZ ;  /* 0x0000006a0a6e7210 */ /* 0x000fe20007fbe0ff */
[----:B------:R-:W-:Y:S01]  /*6140*/  @P4 IMAD.MOV.U32 R113, RZ, RZ, R103 ;  /* 0x000000ffff714224 */ /* 0x000fe200078e0067 */
[----:B------:R-:W-:-:S05]  /*6150*/  PRMT R89, R88, 0x7610, R89 ;  /* 0x0000761058597816 */ /* 0x000fca0000000059 */
[----:B------:R1:W-:Y:S01]  /*6160*/  @P4 STG.E.U16 desc[UR40][R112.64+0x2], R89 ;  /* 0x0000025970004986 */ /* 0x0003e2000c101528 */
[----:B------:R-:W-:-:S04]  /*6170*/  LEA R88, P4, R120, R14, 0x1 ;  /* 0x0000000e78587211 */ /* 0x000fc800078808ff */
[----:B-1----:R-:W-:Y:S01]  /*6180*/  LEA.HI.X R89, R120, R15, R122, 0x1, P4 ;  /* 0x0000000f78597211 */ /* 0x002fe200020f0c7a */
[----:B------:R-:W-:Y:S08]  /*6190*/  @!P0 BRA `(.L_x_45) ;  /* 0x0000000000048947 */ /* 0x000ff00003800000 */
[----:B------:R1:W5:Y:S02]  /*61a0*/  LDG.E.LTC128B.U16 R118, desc[UR40][R88.64] ;  /* 0x0000002858767981 */ /* 0x000364000c1e1520 */
.L_x_45:
[----:B------:R-:W-:Y:S05]  /*61b0*/  BSYNC B1 ;  /* 0x0000000000017941 */ /* 0x000fea0003800000 */
.L_x_44:
[----:B-----5:R-:W-:Y:S01]  /*61c0*/  IMAD.U32 R10, R118, 0x10000, RZ ;  /* 0x00010000760a7824 */ /* 0x020fe200078e00ff */
[----:B------:R-:W-:Y:S01]  /*61d0*/  IADD3.X R111, R11, R121, R107, P5, !PT ;  /* 0x000000790b6f7210 */ /* 0x000fe20002ffe46b */
[----:B------:R-:W-:Y:S01]  /*61e0*/  BSSY B1, `(.L_x_46) ;  /* 0x000000e000017945 */ /* 0x000fe20003800000 */
[----:B------:R-:W-:Y:S01]  /*61f0*/  ISETP.GT.AND P3, PT, R3, 0x88, P3 ;  /* 0x000000880300780c */ /* 0x000fe20001f64270 */
[----:B------:R-:W-:Y:S01]  /*6200*/  FMUL R11, R10, R105 ;  /* 0x000000690a0b7220 */ /* 0x000fe20000400000 */
[----:B------:R-:W-:Y:S01]  /*6210*/  IADD3 R10, P4, R7, R100, RZ ;  /* 0x00000064070a7210 */ /* 0x000fe20007f9e0ff */
[----:B-1----:R-:W-:-:S04]  /*6220*/  IMAD.WIDE.U32 R88, R23, R20, R110 ;  /* 0x0000001417587225 */ /* 0x002fc800078e006e */
[----:B------:R-:W-:Y:S01]  /*6230*/  FFMA R11, R90, R104, R11 ;  /* 0x000000685a0b7223 */ /* 0x000fe2000000000b */
[----:B------:R-:W-:Y:S01]  /*6240*/  IMAD.IADD R117, R117, 0x1, R89 ;  /* 0x0000000175757824 */ /* 0x000fe200078e0259 */
[----:B------:R-:W-:-:S03]  /*6250*/  LEA R14, P5, R88, R14, 0x1 ;  /* 0x0000000e580e7211 */ /* 0x000fc600078a08ff */
[----:B------:R-:W-:Y:S01]  /*6260*/  F2FP.BF16.F32.PACK_AB R20, RZ, R11 ;  /* 0x0000000bff14723e */ /* 0x000fe200000010ff */
[----:B------:R-:W-:Y:S01]  /*6270*/  IMAD.X R11, R103, 0x1, R21, P4 ;  /* 0x00000001670b7824 */ /* 0x000fe200020e0615 */
[----:B------:R-:W-:-:S04]  /*6280*/  LEA.HI.X R15, R88, R15, R117, 0x1, P5 ;  /* 0x0000000f580f7211 */ /* 0x000fc800028f0c75 */
[----:B------:R1:W-:Y:S01]  /*6290*/  @P0 STG.E.U16 desc[UR40][R10.64], R20 ;  /* 0x000000140a000986 */ /* 0x0003e2000c101528 */
[----:B------:R-:W-:Y:S05]  /*62a0*/  @!P3 BRA `(.L_x_47) ;  /* 0x000000000004b947 */ /* 0x000fea0003800000 */
[----:B------:R4:W5:Y:S02]  /*62b0*/  LDG.E.LTC128B.U16 R118, desc[UR40][R14.64+0x2] ;  /* 0x000002280e767981 */ /* 0x000964000c1e1520 */
.L_x_47:
[----:B------:R-:W-:Y:S05]  /*62c0*/  BSYNC B1 ;  /* 0x0000000000017941 */ /* 0x000fea0003800000 */
.L_x_46:
[----:B-1---5:R-:W-:Y:S01]  /*62d0*/  IMAD.U32 R20, R118, 0x10000, RZ ;  /* 0x0001000076147824 */ /* 0x022fe200078e00ff */
        /* <DEDUP_REMOVED lines=8> */
.L_x_49:
[----:B------:R-:W-:Y:S05]  /*6360*/  BSYNC B1 ;  /* 0x0000000000017941 */ /* 0x000fea0003800000 */
.L_x_48:
[----:B-1---5:R-:W-:Y:S01]  /*6370*/  IMAD.U32 R20, R118, 0x10000, RZ ;  /* 0x0001000076147824 */ /* 0x022fe200078e00ff */
[----:B------:R-:W-:Y:S01]  /*6380*/  ISETP.GT.AND P3, PT, R3, 0x80, P2 ;  /* 0x000000800300780c */ /* 0x000fe20001764270 */
[----:B------:R-:W-:Y:S01]  /*6390*/  @P0 IMAD.MOV.U32 R88, RZ, RZ, R100 ;  /* 0x000000ffff580224 */ /* 0x000fe200078e0064 */
[----:B------:R-:W-:Y:S01]  /*63a0*/  BSSY B1, `(.L_x_50) ;  /* 0x0000008000017945 */ /* 0x000fe20003800000 */
[----:B------:R-:W-:Y:S01]  /*63b0*/  FMUL R23, R20, R105 ;  /* 0x0000006914177220 */ /* 0x000fe20000400000 */
[----:B------:R-:W-:-:S03]  /*63c0*/  @P0 IMAD.MOV.U32 R89, RZ, RZ, R103 ;  /* 0x000000ffff590224 */ /* 0x000fc600078e0067 */
[----:B------:R-:W-:-:S05]  /*63d0*/  FFMA R23, R92, R104, R23 ;  /* 0x000000685c177223 */ /* 0x000fca0000000017 */
[----:B------:R-:W-:-:S05]  /*63e0*/  F2FP.BF16.F32.PACK_AB R23, RZ, R23 ;  /* 0x00000017ff17723e */ /* 0x000fca00000010ff */
[----:B------:R1:W-:Y:S01]  /*63f0*/  @P0 STG.E.U16 desc[UR40][R88.64+0x10], R23 ;  /* 0x0000101758000986 */ /* 0x0003e2000c101528 */
[----:B------:R-:W-:Y:S05]  /*6400*/  @!P3 BRA `(.L_x_51) ;  /* 0x000000000004b947 */ /* 0x000fea0003800000 */
[----:B------:R0:W5:Y:S02]  /*6410*/  LDG.E.LTC128B.U16 R118, desc[UR40][R98.64+0x12] ;  /* 0x0000122862767981 */ /* 0x000164000c1e1520 */
.L_x_51:
[----:B------:R-:W-:Y:S05]  /*6420*/  BSYNC B1 ;  /* 0x0000000000017941 */ /* 0x000fea0003800000 */
.L_x_50:
[----:B-----5:R-:W-:Y:S01]  /*6430*/  IMAD.U32 R20, R118, 0x10000, RZ ;  /* 0x0001000076147824 */ /* 0x020fe200078e00ff */
[----:B------:R-:W-:Y:S01]  /*6440*/  ISETP.GT.AND P1, PT, R3, 0x88, P1 ;  /* 0x000000880300780c */ /* 0x000fe20000f24270 */
[----:B------:R-:W-:Y:S01]  /*6450*/  @P3 IMAD.MOV.U32 R101, RZ, RZ, R103 ;  /* 0x000000ffff653224 */ /* 0x000fe200078e0067 */
[----:B------:R-:W-:Y:S01]  /*6460*/  BSSY B1, `(.L_x_52) ;  /* 0x0000007000017945 */ /* 0x000fe20003800000 */
[----:B------:R-:W-:-:S04]  /*6470*/  FMUL R20, R20, R105 ;  /* 0x0000006914147220 */ /* 0x000fc80000400000 */
[----:B------:R-:W-:-:S05]  /*6480*/  FFMA R20, R93, R104, R20 ;  /* 0x000000685d147223 */ /* 0x000fca0000000014 */
[----:B------:R-:W-:-:S05]  /*6490*/  F2FP.BF16.F32.PACK_AB R20, RZ, R20 ;  /* 0x00000014ff14723e */ /* 0x000fca00000010ff */
[----:B------:R0:W-:Y:S01]  /*64a0*/  @P3 STG.E.U16 desc[UR40][R100.64+0x12], R20 ;  /* 0x0000121464003986 */ /* 0x0001e2000c101528 */
[----:B------:R-:W-:Y:S05]  /*64b0*/  @!P1 BRA `(.L_x_53) ;  /* 0x0000000000049947 */ /* 0x000fea0003800000 */
[----:B------:R0:W5:Y:S02]  /*64c0*/  LDG.E.LTC128B.U16 R118, desc[UR40][R14.64+0x10] ;  /* 0x000010280e767981 */ /* 0x000164000c1e1520 */
.L_x_53:
[----:B------:R-:W-:Y:S05]  /*64d0*/  BSYNC B1 ;  /* 0x0000000000017941 */ /* 0x000fea0003800000 */
.L_x_52:
[----:B0----5:R-:W-:Y:S01]  /*64e0*/  IMAD.U32 R20, R118, 0x10000, RZ ;  /* 0x0001000076147824 */ /* 0x021fe200078e00ff */
[----:B------:R-:W-:Y:S01]  /*64f0*/  ISETP.GT.AND P2, PT, R3, 0x88, P2 ;  /* 0x000000880300780c */ /* 0x000fe20001744270 */
[----:B------:R-:W-:Y:S02]  /*6500*/  BSSY B1, `(.L_x_54) ;  /* 0x0000007000017945 */ /* 0x000fe40003800000 */
[----:B-1----:R-:W-:-:S04]  /*6510*/  FMUL R23, R20, R105 ;  /* 0x0000006914177220 */ /* 0x002fc80000400000 */
[----:B------:R-:W-:-:S05]  /*6520*/  FFMA R23, R94, R104, R23 ;  /* 0x000000685e177223 */ /* 0x000fca0000000017 */
[----:B------:R-:W-:-:S05]  /*6530*/  F2FP.BF16.F32.PACK_AB R23, RZ, R23 ;  /* 0x00000017ff17723e */ /* 0x000fca00000010ff */
[----:B------:R0:W-:Y:S01]  /*6540*/  @P1 STG.E.U16 desc[UR40][R10.64+0x10], R23 ;  /* 0x000010170a001986 */ /* 0x0001e2000c101528 */
[----:B------:R-:W-:Y:S05]  /*6550*/  @!P2 BRA `(.L_x_55) ;  /* 0x000000000004a947 */ /* 0x000fea0003800000 */
[----:B------:R1:W5:Y:S02]  /*6560*/  LDG.E.LTC128B.U16 R118, desc[UR40][R14.64+0x12] ;  /* 0x000012280e767981 */ /* 0x000364000c1e1520 */
.L_x_55:
[----:B------:R-:W-:Y:S05]  /*6570*/  BSYNC B1 ;  /* 0x0000000000017941 */ /* 0x000fea0003800000 */
.L_x_54:
[----:B-----5:R-:W-:Y:S01]  /*6580*/  IMAD.U32 R20, R118, 0x10000, RZ ;  /* 0x0001000076147824 */ /* 0x020fe200078e00ff */
[----:B------:R-:W-:Y:S01]  /*6590*/  ISETP.GT.AND P3, PT, R6, 0x10, PT ;  /* 0x000000100600780c */ /* 0x000fe20003f64270 */
[----:B------:R-:W-:Y:S02]  /*65a0*/  BSSY B1, `(.L_x_56) ;  /* 0x0000008000017945 */ /* 0x000fe40003800000 */
[----:B------:R-:W-:Y:S01]  /*65b0*/  FMUL R20, R20, R105 ;  /* 0x0000006914147220 */ /* 0x000fe20000400000 */
[----:B------:R-:W-:-:S03]  /*65c0*/  ISETP.GT.AND P0, PT, R3, RZ, P3 ;  /* 0x000000ff0300720c */ /* 0x000fc60001f04270 */
[----:B------:R-:W-:-:S05]  /*65d0*/  FFMA R20, R95, R104, R20 ;  /* 0x000000685f147223 */ /* 0x000fca0000000014 */
[----:B------:R-:W-:-:S05]  /*65e0*/  F2FP.BF16.F32.PACK_AB R20, RZ, R20 ;  /* 0x00000014ff14723e */ /* 0x000fca00000010ff */
[----:B------:R0:W-:Y:S01]  /*65f0*/  @P2 STG.E.U16 desc[UR40][R10.64+0x12], R20 ;  /* 0x000012140a002986 */ /* 0x0001e2000c101528 */
[----:B------:R-:W-:Y:S05]  /*6600*/  @!P0 BRA `(.L_x_57) ;  /* 0x0000000000048947 */ /* 0x000fea0003800000 */
[----:B------:R0:W5:Y:S02]  /*6610*/  LDG.E.LTC128B.U16 R118, desc[UR40][R12.64+0x20] ;  /* 0x000020280c767981 */ /* 0x000164000c1e1520 */
.L_x_57:
[----:B------:R-:W-:Y:S05]  /*6620*/  BSYNC B1 ;  /* 0x0000000000017941 */ /* 0x000fea0003800000 */
.L_x_56:
[----:B0----5:R-:W-:Y:S01]  /*6630*/  IMAD.U32 R10, R118, 0x10000, RZ ;  /* 0x00010000760a7824 */ /* 0x021fe200078e00ff */
        /* <DEDUP_REMOVED lines=9> */
.L_x_59:
[----:B------:R-:W-:Y:S05]  /*66d0*/  BSYNC B1 ;  /* 0x0000000000017941 */ /* 0x000fea0003800000 */
.L_x_58:
        /* <DEDUP_REMOVED lines=9> */
.L_x_61:
[----:B------:R-:W-:Y:S05]  /*6770*/  BSYNC B1 ;  /* 0x0000000000017941 */ /* 0x000fea0003800000 */
.L_x_60:
[----:B0----5:R-:W-:Y:S01]  /*6780*/  IMAD.U32 R10, R118, 0x10000, RZ ;  /* 0x00010000760a7824 */ /* 0x021fe200078e00ff */
        /* <DEDUP_REMOVED lines=8> */
.L_x_63:
[----:B------:R-:W-:Y:S05]  /*6810*/  BSYNC B1 ;  /* 0x0000000000017941 */ /* 0x000fea0003800000 */
.L_x_62:
        /* <DEDUP_REMOVED lines=10> */
.L_x_65:
[----:B------:R-:W-:Y:S05]  /*68c0*/  BSYNC B1 ;  /* 0x0000000000017941 */ /* 0x000fea0003800000 */
.L_x_64:
        /* <DEDUP_REMOVED lines=10> */
.L_x_67:
[----:B------:R-:W-:Y:S05]  /*6970*/  BSYNC B1 ;  /* 0x0000000000017941 */ /* 0x000fea0003800000 */
.L_x_66:
        /* <DEDUP_REMOVED lines=9> */
.L_x_69:
[----:B------:R-:W-:Y:S05]  /*6a10*/  BSYNC B1 ;  /* 0x0000000000017941 */ /* 0x000fea0003800000 */
.L_x_68:
        /* <DEDUP_REMOVED lines=9> */
.L_x_71:
[----:B------:R-:W-:Y:S05]  /*6ab0*/  BSYNC B1 ;  /* 0x0000000000017941 */ /* 0x000fea0003800000 */
.L_x_70:
        /* <DEDUP_REMOVED lines=9> */
.L_x_73:
[----:B------:R-:W-:Y:S05]  /*6b50*/  BSYNC B1 ;  /* 0x0000000000017941 */ /* 0x000fea0003800000 */
.L_x_72:
[----:B0----5:R-:W-:Y:S01]  /*6b60*/  IMAD.U32 R10, R118, 0x10000, RZ ;  /* 0x00010000760a7824 */ /* 0x021fe200078e00ff */
[----:B------:R-:W-:Y:S01]  /*6b70*/  ISETP.GT.AND P4, PT, R3, 0x80, P2 ;  /* 0x000000800300780c */ /* 0x000fe20001784270 */
[----:B------:R-:W-:Y:S02]  /*6b80*/  BSSY B1, `(.L_x_74) ;  /* 0x000000a000017945 */ /* 0x000fe40003800000 */
[----:B------:R-:W-:-:S04]  /*6b90*/  FMUL R11, R10, R105 ;  /* 0x000000690a0b7220 */ /* 0x000fc80000400000 */
[----:B------:R-:W-:Y:S01]  /*6ba0*/  FFMA R72, R72, R104, R11 ;  /* 0x0000006848487223 */ /* 0x000fe2000000000b */
[----:B------:R-:W-:-:S04]  /*6bb0*/  IMAD.WIDE.U32 R10, R4, 0xf0, R108 ;  /* 0x000000f0040a7825 */ /* 0x000fc800078e006c */
[----:B------:R-:W-:Y:S01]  /*6bc0*/  F2FP.BF16.F32.PACK_AB R72, RZ, R72 ;  /* 0x00000048ff48723e */ /* 0x000fe200000010ff */
[----:B------:R-:W-:Y:S02]  /*6bd0*/  IMAD.IADD R5, R5, 0x1, R11 ;  /* 0x0000000105057824 */ /* 0x000fe400078e020b */
[----:B------:R-:W-:-:S05]  /*6be0*/  IMAD.MOV.U32 R4, RZ, RZ, R10 ;  /* 0x000000ffff047224 */ /* 0x000fca00078e000a */
[----:B------:R0:W-:Y:S01]  /*6bf0*/  @P5 STG.E.U16 desc[UR40][R4.64+0x20], R72 ;  /* 0x0000204804005986 */ /* 0x0001e2000c101528 */
[----:B------:R-:W-:Y:S05]  /*6c00*/  @!P4 BRA `(.L_x_75) ;  /* 0x000000000004c947 */ /* 0x000fea0003800000 */
[----:B------:R0:W5:Y:S02]  /*6c10*/  LDG.E.LTC128B.U16 R118, desc[UR40][R98.64+0x22] ;  /* 0x0000222862767981 */ /* 0x000164000c1e1520 */
.L_x_75:
[----:B------:R-:W-:Y:S05]  /*6c20*/  BSYNC B1 ;  /* 0x0000000000017941 */ /* 0x000fea0003800000 */
.L_x_74:
        /* <DEDUP_REMOVED lines=9> */
.L_x_77:
[----:B------:R-:W-:Y:S05]  /*6cc0*/  BSYNC B1 ;  /* 0x0000000000017941 */ /* 0x000fea0003800000 */
.L_x_76:
[----:B0----5:R-:W-:Y:S01]  /*6cd0*/  IMAD.U32 R20, R118, 0x10000, RZ ;  /* 0x0001000076147824 */ /* 0x021fe200078e00ff */
[----:B------:R-:W-:Y:S01]  /*6ce0*/  IADD3 R10, P4, R7, R10, RZ ;  /* 0x0000000a070a7210 */ /* 0x000fe20007f9e0ff */
[----:B------:R-:W-:Y:S01]  /*6cf0*/  BSSY B1, `(.L_x_78) ;  /* 0x0000009000017945 */ /* 0x000fe20003800000 */
[----:B------:R-:W-:Y:S01]  /*6d00*/  ISETP.GT.AND P2, PT, R3, 0x88, P2 ;  /* 0x000000880300780c */ /* 0x000fe20001744270 */
[----:B------:R-:W-:-:S04]  /*6d10*/  FMUL R11, R20, R105 ;  /* 0x00000069140b7220 */ /* 0x000fc80000400000 */
[----:B------:R-:W-:-:S05]  /*6d20*/  FFMA R11, R74, R104, R11 ;  /* 0x000000684a0b7223 */ /* 0x000fca000000000b */
[----:B------:R-:W-:Y:S01]  /*6d30*/  F2FP.BF16.F32.PACK_AB R7, RZ, R11 ;  /* 0x0000000bff07723e */ /* 0x000fe200000010ff */
[----:B------:R-:W-:-:S05]  /*6d40*/  IMAD.X R11, R21, 0x1, R5, P4 ;  /* 0x00000001150b7824 */ /* 0x000fca00020e0605 */
[----:B------:R0:W-:Y:S01]  /*6d50*/  @P3 STG.E.U16 desc[UR40][R10.64+0x20], R7 ;  /* 0x000020070a003986 */ /* 0x0001e2000c101528 */
[----:B------:R-:W-:Y:S05]  /*6d60*/  @!P2 BRA `(.L_x_79) ;  /* 0x000000000004a947 */ /* 0x000fea0003800000 */
[----:B------:R0:W5:Y:S02]  /*6d70*/  LDG.E.LTC128B.U16 R118, desc[UR40][R14.64+0x22] ;  /* 0x000022280e767981 */ /* 0x000164000c1e1520 */
.L_x_79:
[----:B------:R-:W-:Y:S05]  /*6d80*/  BSYNC B1 ;  /* 0x0000000000017941 */ /* 0x000fea0003800000 */
.L_x_78:
        /* <DEDUP_REMOVED lines=9> */
.L_x_81:
[----:B------:R-:W-:Y:S05]  /*6e20*/  BSYNC B1 ;  /* 0x0000000000017941 */ /* 0x000fea0003800000 */
.L_x_80:
        /* <DEDUP_REMOVED lines=9> */
.L_x_83:
[----:B------:R-:W-:Y:S05]  /*6ec0*/  BSYNC B1 ;  /* 0x0000000000017941 */ /* 0x000fea0003800000 */
.L_x_82:
        /* <DEDUP_REMOVED lines=9> */
.L_x_85:
[----:B------:R-:W-:Y:S05]  /*6f60*/  BSYNC B1 ;  /* 0x0000000000017941 */ /* 0x000fea0003800000 */
.L_x_84:
        /* <DEDUP_REMOVED lines=9> */
.L_x_87:
[----:B------:R-:W-:Y:S05]  /*7000*/  BSYNC B1 ;  /* 0x0000000000017941 */ /* 0x000fea0003800000 */
.L_x_86:
        /* <DEDUP_REMOVED lines=10> */
.L_x_89:
[----:B------:R-:W-:Y:S05]  /*70b0*/  BSYNC B1 ;  /* 0x0000000000017941 */ /* 0x000fea0003800000 */
.L_x_88:
        /* <DEDUP_REMOVED lines=10> */
.L_x_91:
[----:B------:R-:W-:Y:S05]  /*7160*/  BSYNC B1 ;  /* 0x0000000000017941 */ /* 0x000fea0003800000 */
.L_x_90:
        /* <DEDUP_REMOVED lines=9> */
.L_x_93:
[----:B------:R-:W-:Y:S05]  /*7200*/  BSYNC B1 ;  /* 0x0000000000017941 */ /* 0x000fea0003800000 */
.L_x_92:
        /* <DEDUP_REMOVED lines=9> */
.L_x_95:
[----:B------:R-:W-:Y:S05]  /*72a0*/  BSYNC B1 ;  /* 0x0000000000017941 */ /* 0x000fea0003800000 */
.L_x_94:
        /* <DEDUP_REMOVED lines=10> */
.L_x_97:
[----:B------:R-:W-:Y:S05]  /*7350*/  BSYNC B1 ;  /* 0x0000000000017941 */ /* 0x000fea0003800000 */
.L_x_96:
        /* <DEDUP_REMOVED lines=10> */
.L_x_99:
[----:B------:R-:W-:Y:S05]  /*7400*/  BSYNC B1 ;  /* 0x0000000000017941 */ /* 0x000fea0003800000 */
.L_x_98:
        /* <DEDUP_REMOVED lines=9> */
.L_x_101:
[----:B------:R-:W-:Y:S05]  /*74a0*/  BSYNC B1 ;  /* 0x0000000000017941 */ /* 0x000fea0003800000 */
.L_x_100:
        /* <DEDUP_REMOVED lines=9> */
.L_x_103:
[----:B------:R-:W-:Y:S05]  /*7540*/  BSYNC B1 ;  /* 0x0000000000017941 */ /* 0x000fea0003800000 */
.L_x_102:
        /* <DEDUP_REMOVED lines=9> */
.L_x_105:
[----:B------:R-:W-:Y:S05]  /*75e0*/  BSYNC B1 ;  /* 0x0000000000017941 */ /* 0x000fea0003800000 */
.L_x_104:
        /* <DEDUP_REMOVED lines=9> */
.L_x_107:
[----:B------:R-:W-:Y:S05]  /*7680*/  BSYNC B1 ;  /* 0x0000000000017941 */ /* 0x000fea0003800000 */
.L_x_106:
        /* <DEDUP_REMOVED lines=9> */
.L_x_109:
[----:B------:R-:W-:Y:S05]  /*7720*/  BSYNC B1 ;  /* 0x0000000000017941 */ /* 0x000fea0003800000 */
.L_x_108:
        /* <DEDUP_REMOVED lines=9> */
.L_x_111:
[----:B------:R-:W-:Y:S05]  /*77c0*/  BSYNC B1 ;  /* 0x0000000000017941 */ /* 0x000fea0003800000 */
.L_x_110:
        /* <DEDUP_REMOVED lines=9> */
.L_x_113:
[----:B------:R-:W-:Y:S05]  /*7860*/  BSYNC B1 ;  /* 0x0000000000017941 */ /* 0x000fea0003800000 */
.L_x_112:
        /* <DEDUP_REMOVED lines=9> */
.L_x_115:
[----:B------:R-:W-:Y:S05]  /*7900*/  BSYNC B1 ;  /* 0x0000000000017941 */ /* 0x000fea0003800000 */
.L_x_114:
        /* <DEDUP_REMOVED lines=9> */
.L_x_117:
[----:B------:R-:W-:Y:S05]  /*79a0*/  BSYNC B1 ;  /* 0x0000000000017941 */ /* 0x000fea0003800000 */
.L_x_116:
        /* <DEDUP_REMOVED lines=9> */
.L_x_119:
[----:B------:R-:W-:Y:S05]  /*7a40*/  BSYNC B1 ;  /* 0x0000000000017941 */ /* 0x000fea0003800000 */
.L_x_118:
        /* <DEDUP_REMOVED lines=10> */
.L_x_121:
[----:B------:R-:W-:Y:S05]  /*7af0*/  BSYNC B1 ;  /* 0x0000000000017941 */ /* 0x000fea0003800000 */
.L_x_120:
        /* <DEDUP_REMOVED lines=10> */
.L_x_123:
[----:B------:R-:W-:Y:S05]  /*7ba0*/  BSYNC B1 ;  /* 0x0000000000017941 */ /* 0x000fea0003800000 */
.L_x_122:
        /* <DEDUP_REMOVED lines=9> */
.L_x_125:
[----:B------:R-:W-:Y:S05]  /*7c40*/  BSYNC B1 ;  /* 0x0000000000017941 */ /* 0x000fea0003800000 */
.L_x_124:
        /* <DEDUP_REMOVED lines=9> */
.L_x_127:
[----:B------:R-:W-:Y:S05]  /*7ce0*/  BSYNC B1 ;  /* 0x0000000000017941 */ /* 0x000fea0003800000 */
.L_x_126:
        /* <DEDUP_REMOVED lines=10> */
.L_x_129:
[----:B------:R-:W-:Y:S05]  /*7d90*/  BSYNC B1 ;  /* 0x0000000000017941 */ /* 0x000fea0003800000 */
.L_x_128:
        /* <DEDUP_REMOVED lines=10> */
.L_x_131:
[----:B------:R-:W-:Y:S05]  /*7e40*/  BSYNC B1 ;  /* 0x0000000000017941 */ /* 0x000fea0003800000 */
.L_x_130:
        /* <DEDUP_REMOVED lines=9> */
.L_x_133:
[----:B------:R-:W-:Y:S05]  /*7ee0*/  BSYNC B1 ;  /* 0x0000000000017941 */ /* 0x000fea0003800000 */
.L_x_132:
        /* <DEDUP_REMOVED lines=9> */
.L_x_135:
[----:B------:R-:W-:Y:S05]  /*7f80*/  BSYNC B1 ;  /* 0x0000000000017941 */ /* 0x000fea0003800000 */
.L_x_134:
        /* <DEDUP_REMOVED lines=9> */
.L_x_137:
[----:B------:R-:W-:Y:S05]  /*8020*/  BSYNC B1 ;  /* 0x0000000000017941 */ /* 0x000fea0003800000 */
.L_x_136:
        /* <DEDUP_REMOVED lines=9> */
.L_x_139:
[----:B------:R-:W-:Y:S05]  /*80c0*/  BSYNC B1 ;  /* 0x0000000000017941 */ /* 0x000fea0003800000 */
.L_x_138:
        /* <DEDUP_REMOVED lines=9> */
.L_x_141:
[----:B------:R-:W-:Y:S05]  /*8160*/  BSYNC B1 ;  /* 0x0000000000017941 */ /* 0x000fea0003800000 */
.L_x_140:
        /* <DEDUP_REMOVED lines=9> */
.L_x_143:
[----:B------:R-:W-:Y:S05]  /*8200*/  BSYNC B1 ;  /* 0x0000000000017941 */ /* 0x000fea0003800000 */
.L_x_142:
        /* <DEDUP_REMOVED lines=9> */
.L_x_145:
[----:B------:R-:W-:Y:S05]  /*82a0*/  BSYNC B1 ;  /* 0x0000000000017941 */ /* 0x000fea0003800000 */
.L_x_144:
        /* <DEDUP_REMOVED lines=9> */
.L_x_147:
[----:B------:R-:W-:Y:S05]  /*8340*/  BSYNC B1 ;  /* 0x0000000000017941 */ /* 0x000fea0003800000 */
.L_x_146:
        /* <DEDUP_REMOVED lines=9> */
.L_x_149:
[----:B------:R-:W-:Y:S05]  /*83e0*/  BSYNC B1 ;  /* 0x0000000000017941 */ /* 0x000fea0003800000 */
.L_x_148:
        /* <DEDUP_REMOVED lines=9> */
.L_x_151:
[----:B------:R-:W-:Y:S05]  /*8480*/  BSYNC B1 ;  /* 0x0000000000017941 */ /* 0x000fea0003800000 */
.L_x_150:
        /* <DEDUP_REMOVED lines=10> */
.L_x_153:
[----:B------:R-:W-:Y:S05]  /*8530*/  BSYNC B1 ;  /* 0x0000000000017941 */ /* 0x000fea0003800000 */
.L_x_152:
        /* <DEDUP_REMOVED lines=10> */
.L_x_155:
[----:B------:R-:W-:Y:S05]  /*85e0*/  BSYNC B1 ;  /* 0x0000000000017941 */ /* 0x000fea0003800000 */
.L_x_154:
        /* <DEDUP_REMOVED lines=9> */
.L_x_157:
[----:B------:R-:W-:Y:S05]  /*8680*/  BSYNC B1 ;  /* 0x0000000000017941 */ /* 0x000fea0003800000 */
.L_x_156:
        /* <DEDUP_REMOVED lines=9> */
.L_x_159:
[----:B------:R-:W-:Y:S05]  /*8720*/  BSYNC B1 ;  /* 0x0000000000017941 */ /* 0x000fea0003800000 */
.L_x_158:
        /* <DEDUP_REMOVED lines=10> */
.L_x_161:
[----:B------:R-:W-:Y:S05]  /*87d0*/  BSYNC B1 ;  /* 0x0000000000017941 */ /* 0x000fea0003800000 */
.L_x_160:
        /* <DEDUP_REMOVED lines=10> */
.L_x_163:
[----:B------:R-:W-:Y:S05]  /*8880*/  BSYNC B1 ;  /* 0x0000000000017941 */ /* 0x000fea0003800000 */
.L_x_162:
        /* <DEDUP_REMOVED lines=9> */
.L_x_165:
[----:B------:R-:W-:Y:S05]  /*8920*/  BSYNC B1 ;  /* 0x0000000000017941 */ /* 0x000fea0003800000 */
.L_x_164:
        /* <DEDUP_REMOVED lines=9> */
.L_x_167:
[----:B------:R-:W-:Y:S05]  /*89c0*/  BSYNC B1 ;  /* 0x0000000000017941 */ /* 0x000fea0003800000 */
.L_x_166:
        /* <DEDUP_REMOVED lines=9> */
.L_x_169:
[----:B------:R-:W-:Y:S05]  /*8a60*/  BSYNC B1 ;  /* 0x0000000000017941 */ /* 0x000fea0003800000 */
.L_x_168:
        /* <DEDUP_REMOVED lines=9> */
.L_x_171:
[----:B------:R-:W-:Y:S05]  /*8b00*/  BSYNC B1 ;  /* 0x0000000000017941 */ /* 0x000fea0003800000 */
.L_x_170:
        /* <DEDUP_REMOVED lines=9> */
.L_x_173:
[----:B------:R-:W-:Y:S05]  /*8ba0*/  BSYNC B1 ;  /* 0x0000000000017941 */ /* 0x000fea0003800000 */
.L_x_172:
        /* <DEDUP_REMOVED lines=9> */
.L_x_175:
[----:B------:R-:W-:Y:S05]  /*8c40*/  BSYNC B1 ;  /* 0x0000000000017941 */ /* 0x000fea0003800000 */
.L_x_174:
        /* <DEDUP_REMOVED lines=9> */
.L_x_177:
[----:B------:R-:W-:Y:S05]  /*8ce0*/  BSYNC B1 ;  /* 0x0000000000017941 */ /* 0x000fea0003800000 */
.L_x_176:
        /* <DEDUP_REMOVED lines=9> */
.L_x_179:
[----:B------:R-:W-:Y:S05]  /*8d80*/  BSYNC B1 ;  /* 0x0000000000017941 */ /* 0x000fea0003800000 */
.L_x_178:
        /* <DEDUP_REMOVED lines=9> */
.L_x_181:
[----:B------:R-:W-:Y:S05]  /*8e20*/  BSYNC B1 ;  /* 0x0000000000017941 */ /* 0x000fea0003800000 */
.L_x_180:
        /* <DEDUP_REMOVED lines=9> */
.L_x_183:
[----:B------:R-:W-:Y:S05]  /*8ec0*/  BSYNC B1 ;  /* 0x0000000000017941 */ /* 0x000fea0003800000 */
.L_x_182:
[----:B------:R-:W-:Y:S05]  /*8ed0*/  @!P0 BRA `(.L_x_184) ;  /* 0x0000001400c08947 */ /* 0x000fea0003800000 */
[----:B-----5:R-:W-:-:S04]  /*8ee0*/  IMAD.U32 R118, R118, 0x10000, RZ ;  /* 0x0001000076767824 */ /* 0x020fc800078e00ff */
[----:B------:R-:W-:-:S04]  /*8ef0*/  FMUL R118, R118, R105 ;  /* 0x0000006976767220 */ /* 0x000fc80000400000 */
[----:B------:R-:W-:-:S05]  /*8f00*/  FFMA R118, R31, R104, R118 ;  /* 0x000000681f767223 */ /* 0x000fca0000000076 */
[----:B------:R-:W-:-:S05]  /*8f10*/  F2FP.BF16.F32.PACK_AB R118, RZ, R118 ;  /* 0x00000076ff76723e */ /* 0x000fca00000010ff */
[----:B------:R0:W-:Y:S01]  /*8f20*/  STG.E.U16 desc[UR40][R10.64+0x92], R118 ;  /* 0x000092760a007986 */ /* 0x0001e2000c101528 */
[----:B------:R-:W-:Y:S05]  /*8f30*/  BRA `(.L_x_184) ;  /* 0x0000001400a87947 */ /* 0x000fea0003800000 */
.L_x_29:
[----:B------:R-:W-:Y:S01]  /*8f40*/  ULDC.64 UR4, c[0x0][0x5c0] ;  /* 0x0001700000047ab9 */ /* 0x000fe20000000a00 */
[-C--:B------:R-:W-:Y:S01]  /*8f50*/  FMUL R96, R96, R104.reuse ;  /* 0x0000006860607220 */ /* 0x080fe20000400000 */
[----:B------:R-:W-:Y:S01]  /*8f60*/  LEA R8, P2, R110, UR4, 0x1 ;  /* 0x000000046e087c11 */ /* 0x000fe2000f8408ff */
[----:B------:R-:W-:Y:S01]  /*8f70*/  IMAD.SHL.U32 R23, R4, 0x10, RZ ;  /* 0x0000001004177824 */ /* 0x000fe200078e00ff */
[----:B------:R-:W-:Y:S01]  /*8f80*/  ISETP.GT.AND P3, PT, R6, 0x1, PT ;  /* 0x000000010600780c */ /* 0x000fe20003f64270 */
[----:B------:R-:W-:Y:S01]  /*8f90*/  FMUL R97, R97, R104 ;  /* 0x0000006861617220 */ /* 0x000fe20000400000 */
[----:B------:R-:W-:Y:S01]  /*8fa0*/  F2FP.BF16.F32.PACK_AB R96, RZ, R96 ;  /* 0x00000060ff60723e */ /* 0x000fe200000010ff */
[-C--:B------:R-:W-:Y:S01]  /*8fb0*/  FMUL R99, R99, R104.reuse ;  /* 0x0000006863637220 */ /* 0x080fe20000400000 */
[----:B------:R-:W-:Y:S01]  /*8fc0*/  LEA.HI.X R9, R110, UR5, R123, 0x1, P2 ;  /* 0x000000056e097c11 */ /* 0x000fe200090f0c7b */
[-C--:B------:R-:W-:Y:S01]  /*8fd0*/  FMUL R98, R98, R104.reuse ;  /* 0x0000006862627220 */ /* 0x080fe20000400000 */
[----:B------:R-:W-:Y:S01]  /*8fe0*/  ISETP.GT.AND P2, PT, R3, RZ, P3 ;  /* 0x000000ff0300720c */ /* 0x000fe20001f44270 */
[-C--:B------:R-:W-:Y:S01]  /*8ff0*/  FMUL R101, R101, R104.reuse ;  /* 0x0000006865657220 */ /* 0x080fe20000400000 */
[----:B------:R-:W-:Y:S01]  /*9000*/  SHF.L.U64.HI R7, R4, 0x4, R5 ;  /* 0x0000000404077819 */ /* 0x000fe20000010205 */
[----:B------:R-:W-:Y:S01]  /*9010*/  @P1 STG.E.U16 desc[UR40][R8.64], R96 ;  /* 0x0000006008001986 */ /* 0x000fe2000c101528 */
[----:B------:R-:W-:Y:S01]  /*9020*/  ISETP.GT.AND P1, PT, R3, 0x8, P3 ;  /* 0x000000080300780c */ /* 0x000fe20001f24270 */
[----:B------:R-:W-:Y:S01]  /*9030*/  FMUL R100, R100, R104 ;  /* 0x0000006864647220 */ /* 0x000fe20000400000 */
[----:B------:R-:W-:Y:S01]  /*9040*/  IADD3 R10, P4, R23, R8, RZ ;  /* 0x00000008170a7210 */ /* 0x000fe20007f9e0ff */
[-C--:B------:R-:W-:Y:S01]  /*9050*/  FMUL R103, R103, R104.reuse ;  /* 0x0000006867677220 */ /* 0x080fe20000400000 */
[----:B------:R-:W-:Y:S01]  /*9060*/  F2FP.BF16.F32.PACK_AB R97, RZ, R97 ;  /* 0x00000061ff61723e */ /* 0x000fe200000010ff */
[----:B------:R-:W-:Y:S01]  /*9070*/  FMUL R102, R102, R104 ;  /* 0x0000006866667220 */ /* 0x000fe20000400000 */
[----:B------:R-:W-:Y:S01]  /*9080*/  F2FP.BF16.F32.PACK_AB R99, RZ, R99 ;  /* 0x00000063ff63723e */ /* 0x000fe200000010ff */
[----:B------:R-:W-:Y:S01]  /*9090*/  IMAD.X R11, R7, 0x1, R9, P4 ;  /* 0x00000001070b7824 */ /* 0x000fe200020e0609 */
[----:B------:R-:W-:Y:S01]  /*90a0*/  ISETP.GT.AND P5, PT, R3, 0x8, P0 ;  /* 0x000000080300780c */ /* 0x000fe200007a4270 */
[----:B------:R0:W-:Y:S01]  /*90b0*/  @P2 STG.E.U16 desc[UR40][R8.64+0x2], R97 ;  /* 0x0000026108002986 */ /* 0x0001e2000c101528 */
[----:B------:R-:W-:Y:S01]  /*90c0*/  F2FP.BF16.F32.PACK_AB R98, RZ, R98 ;  /* 0x00000062ff62723e */ /* 0x000fe200000010ff */
[----:B------:R-:W-:Y:S01]  /*90d0*/  FMUL R88, R88, R104 ;  /* 0x0000006858587220 */ /* 0x000fe20000400000 */
[C---:B------:R-:W-:Y:S01]  /*90e0*/  ISETP.GT.AND P2, PT, R6.reuse, 0x8, PT ;  /* 0x000000080600780c */ /* 0x040fe20003f44270 */
[----:B------:R-:W-:Y:S01]  /*90f0*/  @P1 STG.E.U16 desc[UR40][R10.64+0x2], R99 ;  /* 0x000002630a001986 */ /* 0x000fe2000c101528 */
[----:B------:R-:W-:Y:S01]  /*9100*/  ISETP.GT.AND P1, PT, R6, 0x9, PT ;  /* 0x000000090600780c */ /* 0x000fe20003f24270 */
[----:B------:R-:W-:Y:S01]  /*9110*/  IMAD.WIDE.U32 R12, R4, 0xf0, R10 ;  /* 0x000000f0040c7825 */ /* 0x000fe200078e000a */
[----:B------:R-:W-:-:S03]  /*9120*/  F2FP.BF16.F32.PACK_AB R101, RZ, R101 ;  /* 0x00000065ff65723e */ /* 0x000fc600000010ff */
[-C--:B------:R-:W-:Y:S01]  /*9130*/  FMUL R89, R89, R104.reuse ;  /* 0x0000006859597220 */ /* 0x080fe20000400000 */
[C---:B------:R-:W-:Y:S01]  /*9140*/  ISETP.GT.AND P4, PT, R3.reuse, RZ, P1 ;  /* 0x000000ff0300720c */ /* 0x040fe20000f84270 */
[----:B------:R-:W-:Y:S01]  /*9150*/  FMUL R90, R90, R104 ;  /* 0x000000685a5a7220 */ /* 0x000fe20000400000 */
[----:B------:R-:W-:Y:S01]  /*9160*/  F2FP.BF16.F32.PACK_AB R100, RZ, R100 ;  /* 0x00000064ff64723e */ /* 0x000fe200000010ff */
[----:B------:R-:W-:Y:S01]  /*9170*/  @P5 STG.E.U16 desc[UR40][R10.64], R98 ;  /* 0x000000620a005986 */ /* 0x000fe2000c101528 */
[----:B------:R-:W-:Y:S01]  /*9180*/  ISETP.GT.AND P5, PT, R3, RZ, P2 ;  /* 0x000000ff0300720c */ /* 0x000fe200017a4270 */
[----:B0-----:R-:W-:Y:S01]  /*9190*/  IMAD R97, R5, 0xf0, RZ ;  /* 0x000000f005617824 */ /* 0x001fe200078e02ff */
[----:B------:R-:W-:Y:S01]  /*91a0*/  F2FP.BF16.F32.PACK_AB R103, RZ, R103 ;  /* 0x00000067ff67723e */ /* 0x000fe200000010ff */
[----:B------:R-:W-:Y:S01]  /*91b0*/  FMUL R91, R91, R104 ;  /* 0x000000685b5b7220 */ /* 0x000fe20000400000 */
[----:B------:R-:W-:Y:S01]  /*91c0*/  F2FP.BF16.F32.PACK_AB R102, RZ, R102 ;  /* 0x00000066ff66723e */ /* 0x000fe200000010ff */
[----:B------:R-:W-:Y:S01]  /*91d0*/  IMAD.IADD R13, R97, 0x1, R13 ;  /* 0x00000001610d7824 */ /* 0x000fe200078e020d */
[----:B------:R-:W-:Y:S01]  /*91e0*/  F2FP.BF16.F32.PACK_AB R88, RZ, R88 ;  /* 0x00000058ff58723e */ /* 0x000fe200000010ff */
[-C--:B------:R-:W-:Y:S01]  /*91f0*/  FMUL R92, R92, R104.reuse ;  /* 0x000000685c5c7220 */ /* 0x080fe20000400000 */
[----:B------:R-:W-:Y:S01]  /*9200*/  F2FP.BF16.F32.PACK_AB R89, RZ, R89 ;  /* 0x00000059ff59723e */ /* 0x000fe200000010ff */
[----:B------:R-:W-:Y:S01]  /*9210*/  @P4 STG.E.U16 desc[UR40][R8.64+0x12], R101 ;  /* 0x0000126508004986 */ /* 0x000fe2000c101528 */
[----:B------:R-:W-:Y:S01]  /*9220*/  ISETP.GT.AND P4, PT, R3, 0x8, P1 ;  /* 0x000000080300780c */ /* 0x000fe20000f84270 */
[----:B------:R-:W-:Y:S01]  /*9230*/  FMUL R93, R93, R104 ;  /* 0x000000685d5d7220 */ /* 0x000fe20000400000 */
[----:B------:R-:W-:Y:S01]  /*9240*/  F2FP.BF16.F32.PACK_AB R90, RZ, R90 ;  /* 0x0000005aff5a723e */ /* 0x000fe200000010ff */
[----:B------:R-:W-:Y:S01]  /*9250*/  @P5 STG.E.U16 desc[UR40][R8.64+0x10], R100 ;  /* 0x0000106408005986 */ /* 0x000fe2000c101528 */
[----:B------:R-:W-:Y:S01]  /*9260*/  ISETP.GT.AND P5, PT, R3, 0x8, P2 ;  /* 0x000000080300780c */ /* 0x000fe200017a4270 */
[-C--:B------:R-:W-:Y:S01]  /*9270*/  FMUL R94, R94, R104.reuse ;  /* 0x000000685e5e7220 */ /* 0x080fe20000400000 */
[----:B------:R-:W-:Y:S01]  /*9280*/  F2FP.BF16.F32.PACK_AB R91, RZ, R91 ;  /* 0x0000005bff5b723e */ /* 0x000fe200000010ff */
[----:B------:R-:W-:Y:S01]  /*9290*/  FMUL R95, R95, R104 ;  /* 0x000000685f5f7220 */ /* 0x000fe20000400000 */
[----:B------:R-:W-:Y:S01]  /*92a0*/  F2FP.BF16.F32.PACK_AB R92, RZ, R92 ;  /* 0x0000005cff5c723e */ /* 0x000fe200000010ff */
[-C--:B------:R-:W-:Y:S01]  /*92b0*/  FMUL R81, R81, R104.reuse ;  /* 0x0000006851517220 */ /* 0x080fe20000400000 */
[----:B------:R-:W-:Y:S01]  /*92c0*/  F2FP.BF16.F32.PACK_AB R93, RZ, R93 ;  /* 0x0000005dff5d723e */ /* 0x000fe200000010ff */
[----:B------:R-:W-:Y:S01]  /*92d0*/  FMUL R80, R80, R104 ;  /* 0x0000006850507220 */ /* 0x000fe20000400000 */
[----:B------:R-:W-:Y:S01]  /*92e0*/  F2FP.BF16.F32.PACK_AB R94, RZ, R94 ;  /* 0x0000005eff5e723e */ /* 0x000fe200000010ff */
[----:B------:R-:W-:Y:S01]  /*92f0*/  @P4 STG.E.U16 desc[UR40][R10.64+0x12], R103 ;  /* 0x000012670a004986 */ /* 0x000fe2000c101528 */
[C---:B------:R-:W-:Y:S01]  /*9300*/  ISETP.GT.AND P4, PT, R3.reuse, 0x80, P0 ;  /* 0x000000800300780c */ /* 0x040fe20000784270 */
[-C--:B------:R-:W-:Y:S01]  /*9310*/  FMUL R82, R82, R104.reuse ;  /* 0x0000006852527220 */ /* 0x080fe20000400000 */
[C---:B------:R-:W-:Y:S01]  /*9320*/  ISETP.GT.AND P0, PT, R3.reuse, 0x88, P0 ;  /* 0x000000880300780c */ /* 0x040fe20000704270 */
[----:B------:R-:W-:Y:S01]  /*9330*/  @P5 STG.E.U16 desc[UR40][R10.64+0x10], R102 ;  /* 0x000010660a005986 */ /* 0x000fe2000c101528 */
[----:B------:R-:W-:Y:S01]  /*9340*/  ISETP.GT.AND P5, PT, R3, 0x80, P3 ;  /* 0x000000800300780c */ /* 0x000fe20001fa4270 */
[-C--:B------:R-:W-:Y:S01]  /*9350*/  FMUL R83, R83, R104.reuse ;  /* 0x0000006853537220 */ /* 0x080fe20000400000 */
[----:B------:R-:W-:Y:S01]  /*9360*/  ISETP.GT.AND P3, PT, R3, 0x88, P3 ;  /* 0x000000880300780c */ /* 0x000fe20001f64270 */
[-C--:B------:R-:W-:Y:S01]  /*9370*/  FMUL R84, R84, R104.reuse ;  /* 0x0000006854547220 */ /* 0x080fe20000400000 */
[----:B------:R-:W-:Y:S01]  /*9380*/  F2FP.BF16.F32.PACK_AB R95, RZ, R95 ;  /* 0x0000005fff5f723e */ /* 0x000fe200000010ff */
[-C--:B------:R-:W-:Y:S01]  /*9390*/  FMUL R85, R85, R104.reuse ;  /* 0x0000006855557220 */ /* 0x080fe20000400000 */
[----:B------:R-:W-:Y:S01]  /*93a0*/  F2FP.BF16.F32.PACK_AB R81, RZ, R81 ;  /* 0x00000051ff51723e */ /* 0x000fe200000010ff */
[----:B------:R-:W-:Y:S01]  /*93b0*/  FMUL R86, R86, R104 ;  /* 0x0000006856567220 */ /* 0x000fe20000400000 */
[----:B------:R-:W-:Y:S01]  /*93c0*/  F2FP.BF16.F32.PACK_AB R80, RZ, R80 ;  /* 0x00000050ff50723e */ /* 0x000fe200000010ff */
[----:B------:R0:W-:Y:S01]  /*93d0*/  @P4 STG.E.U16 desc[UR40][R12.64], R88 ;  /* 0x000000580c004986 */ /* 0x0001e2000c101528 */
[----:B------:R-:W-:Y:S01]  /*93e0*/  IADD3 R14, P4, R23, R12, RZ ;  /* 0x0000000c170e7210 */ /* 0x000fe20007f9e0ff */
[----:B------:R-:W-:Y:S01]  /*93f0*/  FMUL R87, R87, R104 ;  /* 0x0000006857577220 */ /* 0x000fe20000400000 */
[----:B------:R-:W-:Y:S01]  /*9400*/  F2FP.BF16.F32.PACK_AB R82, RZ, R82 ;  /* 0x00000052ff52723e */ /* 0x000fe200000010ff */
[----:B------:R1:W-:Y:S01]  /*9410*/  @P5 STG.E.U16 desc[UR40][R12.64+0x2], R89 ;  /* 0x000002590c005986 */ /* 0x0003e2000c101528 */
[----:B------:R-:W-:Y:S01]  /*9420*/  ISETP.GT.AND P5, PT, R3, 0x80, P2 ;  /* 0x000000800300780c */ /* 0x000fe200017a4270 */
[----:B------:R-:W-:Y:S01]  /*9430*/  IMAD.X R15, R7, 0x1, R13, P4 ;  /* 0x00000001070f7824 */ /* 0x000fe200020e060d */
[C---:B------:R-:W-:Y:S01]  /*9440*/  ISETP.GT.AND P4, PT, R3.reuse, 0x80, P1 ;  /* 0x000000800300780c */ /* 0x040fe20000f84270 */
[----:B------:R-:W-:Y:S01]  /*9450*/  FMUL R72, R72, R104 ;  /* 0x0000006848487220 */ /* 0x000fe20000400000 */
[----:B------:R-:W-:Y:S01]  /*9460*/  ISETP.GT.AND P1, PT, R3, 0x88, P1 ;  /* 0x000000880300780c */ /* 0x000fe20000f24270 */
[----:B------:R-:W-:Y:S01]  /*9470*/  IMAD.WIDE.U32 R4, R4, 0xf0, R10 ;  /* 0x000000f004047825 */ /* 0x000fe200078e000a */
[----:B------:R-:W-:Y:S01]  /*9480*/  @P0 STG.E.U16 desc[UR40][R14.64], R90 ;  /* 0x0000005a0e000986 */ /* 0x000fe2000c101528 */
[----:B------:R-:W-:-:S02]  /*9490*/  ISETP.GT.AND P0, PT, R6, 0x11, PT ;  /* 0x000000110600780c */ /* 0x000fc40003f04270 */
[----:B------:R-:W-:Y:S01]  /*94a0*/  FMUL R73, R73, R104 ;  /* 0x0000006849497220 */ /* 0x000fe20000400000 */
[----:B------:R-:W-:Y:S01]  /*94b0*/  F2FP.BF16.F32.PACK_AB R83, RZ, R83 ;  /* 0x00000053ff53723e */ /* 0x000fe200000010ff */
[----:B------:R-:W-:Y:S01]  /*94c0*/  IMAD.IADD R5, R97, 0x1, R5 ;  /* 0x0000000161057824 */ /* 0x000fe200078e0205 */
[----:B------:R-:W-:Y:S01]  /*94d0*/  F2FP.BF16.F32.PACK_AB R84, RZ, R84 ;  /* 0x00000054ff54723e */ /* 0x000fe200000010ff */
[----:B------:R-:W-:Y:S01]  /*94e0*/  FMUL R74, R74, R104 ;  /* 0x000000684a4a7220 */ /* 0x000fe20000400000 */
[--C-:B------:R-:W-:Y:S01]  /*94f0*/  @P5 IMAD.MOV.U32 R20, RZ, RZ, R12.reuse ;  /* 0x000000ffff145224 */ /* 0x100fe200078e000c */
[----:B------:R-:W-:Y:S01]  /*9500*/  F2FP.BF16.F32.PACK_AB R85, RZ, R85 ;  /* 0x00000055ff55723e */ /* 0x000fe200000010ff */
[--C-:B------:R-:W-:Y:S01]  /*9510*/  @P5 IMAD.MOV.U32 R21, RZ, RZ, R13.reuse ;  /* 0x000000ffff155224 */ /* 0x100fe200078e000d */
[----:B------:R-:W-:Y:S01]  /*9520*/  F2FP.BF16.F32.PACK_AB R86, RZ, R86 ;  /* 0x00000056ff56723e */ /* 0x000fe200000010ff */
[----:B0-----:R-:W-:Y:S01]  /*9530*/  @P4 IMAD.MOV.U32 R88, RZ, RZ, R12 ;  /* 0x000000ffff584224 */ /* 0x001fe200078e000c */
[----:B------:R-:W-:Y:S01]  /*9540*/  F2FP.BF16.F32.PACK_AB R87, RZ, R87 ;  /* 0x00000057ff57723e */ /* 0x000fe200000010ff */
[----:B-1----:R-:W-:Y:S01]  /*9550*/  @P4 IMAD.MOV.U32 R89, RZ, RZ, R13 ;  /* 0x000000ffff594224 */ /* 0x002fe200078e000d */
[----:B------:R-:W-:Y:S01]  /*9560*/  F2FP.BF16.F32.PACK_AB R72, RZ, R72 ;  /* 0x00000048ff48723e */ /* 0x000fe200000010ff */
[--C-:B------:R-:W-:Y:S01]  /*9570*/  @P3 IMAD.MOV.U32 R12, RZ, RZ, R14.reuse ;  /* 0x000000ffff0c3224 */ /* 0x100fe200078e000e */
[----:B------:R-:W-:Y:S01]  /*9580*/  F2FP.BF16.F32.PACK_AB R73, RZ, R73 ;  /* 0x00000049ff49723e */ /* 0x000fe200000010ff */
[--C-:B------:R-:W-:Y:S01]  /*9590*/  @P3 IMAD.MOV.U32 R13, RZ, RZ, R15.reuse ;  /* 0x000000ffff0d3224 */ /* 0x100fe200078e000f */
[----:B------:R-:W-:Y:S01]  /*95a0*/  F2FP.BF16.F32.PACK_AB R74, RZ, R74 ;  /* 0x0000004aff4a723e */ /* 0x000fe200000010ff */
[-C--:B------:R-:W-:Y:S01]  /*95b0*/  FMUL R75, R75, R104.reuse ;  /* 0x000000684b4b7220 */ /* 0x080fe20000400000 */
[-C--:B------:R-:W-:Y:S01]  /*95c0*/  FMUL R76, R76, R104.reuse ;  /* 0x000000684c4c7220 */ /* 0x080fe20000400000 */
[-C--:B------:R-:W-:Y:S01]  /*95d0*/  FMUL R77, R77, R104.reuse ;  /* 0x000000684d4d7220 */ /* 0x080fe20000400000 */
[----:B------:R0:W-:Y:S01]  /*95e0*/  @P3 STG.E.U16 desc[UR40][R12.64+0x2], R91 ;  /* 0x0000025b0c003986 */ /* 0x0001e2000c101528 */
[----:B------:R-:W-:Y:S01]  /*95f0*/  ISETP.GT.AND P3, PT, R3, 0x88, P2 ;  /* 0x000000880300780c */ /* 0x000fe20001764270 */
[-C--:B------:R-:W-:Y:S01]  /*9600*/  FMUL R79, R79, R104.reuse ;  /* 0x000000684f4f7220 */ /* 0x080fe20000400000 */
[----:B------:R-:W-:Y:S01]  /*9610*/  ISETP.GT.AND P2, PT, R6, 0x10, PT ;  /* 0x000000100600780c */ /* 0x000fe20003f44270 */
[----:B------:R-:W-:Y:S01]  /*9620*/  @P5 STG.E.U16 desc[UR40][R20.64+0x10], R92 ;  /* 0x0000105c14005986 */ /* 0x000fe2000c101528 */
[C---:B------:R-:W-:Y:S01]  /*9630*/  ISETP.GT.AND P5, PT, R3.reuse, RZ, P0 ;  /* 0x000000ff0300720c */ /* 0x040fe200007a4270 */
[-C--:B------:R-:W-:Y:S01]  /*9640*/  FMUL R78, R78, R104.reuse ;  /* 0x000000684e4e7220 */ /* 0x080fe20000400000 */
[----:B------:R-:W-:Y:S01]  /*9650*/  F2FP.BF16.F32.PACK_AB R75, RZ, R75 ;  /* 0x0000004bff4b723e */ /* 0x000fe200000010ff */
[----:B------:R-:W-:Y:S01]  /*9660*/  @P4 STG.E.U16 desc[UR40][R88.64+0x12], R93 ;  /* 0x0000125d58004986 */ /* 0x000fe2000c101528 */
[----:B------:R-:W-:Y:S01]  /*9670*/  ISETP.GT.AND P4, PT, R3, RZ, P2 ;  /* 0x000000ff0300720c */ /* 0x000fe20001784270 */
[----:B------:R-:W-:Y:S01]  /*9680*/  FMUL R64, R64, R104 ;  /* 0x0000006840407220 */ /* 0x000fe20000400000 */
[----:B------:R-:W-:Y:S01]  /*9690*/  F2FP.BF16.F32.PACK_AB R76, RZ, R76 ;  /* 0x0000004cff4c723e */ /* 0x000fe200000010ff */
[----:B------:R-:W-:Y:S01]  /*96a0*/  FMUL R65, R65, R104 ;  /* 0x0000006841417220 */ /* 0x000fe20000400000 */
[----:B------:R-:W-:Y:S01]  /*96b0*/  F2FP.BF16.F32.PACK_AB R77, RZ, R77 ;  /* 0x0000004dff4d723e */ /* 0x000fe200000010ff */
[----:B0-----:R-:W-:Y:S01]  /*96c0*/  @P3 IMAD.MOV.U32 R12, RZ, RZ, R14 ;  /* 0x000000ffff0c3224 */ /* 0x001fe200078e000e */
[----:B------:R-:W-:Y:S01]  /*96d0*/  F2FP.BF16.F32.PACK_AB R79, RZ, R79 ;  /* 0x0000004fff4f723e */ /* 0x000fe200000010ff */
[----:B------:R-:W-:Y:S01]  /*96e0*/  @P3 IMAD.MOV.U32 R13, RZ, RZ, R15 ;  /* 0x000000ffff0d3224 */ /* 0x000fe200078e000f */
[----:B------:R-:W-:Y:S01]  /*96f0*/  F2FP.BF16.F32.PACK_AB R78, RZ, R78 ;  /* 0x0000004eff4e723e */ /* 0x000fe200000010ff */
[-C--:B------:R-:W-:Y:S01]  /*9700*/  FMUL R67, R67, R104.reuse ;  /* 0x0000006843437220 */ /* 0x080fe20000400000 */
[----:B------:R-:W-:Y:S01]  /*9710*/  FMUL R66, R66, R104 ;  /* 0x0000006842427220 */ /* 0x000fe20000400000 */
[----:B------:R-:W-:Y:S01]  /*9720*/  F2FP.BF16.F32.PACK_AB R64, RZ, R64 ;  /* 0x00000040ff40723e */ /* 0x000fe200000010ff */
[----:B------:R0:W-:Y:S01]  /*9730*/  @P3 STG.E.U16 desc[UR40][R12.64+0x10], R94 ;  /* 0x0000105e0c003986 */ /* 0x0001e2000c101528 */
[----:B------:R-:W-:Y:S01]  /*9740*/  ISETP.GT.AND P3, PT, R3, 0x8, P2 ;  /* 0x000000080300780c */ /* 0x000fe20001764270 */
[-C--:B------:R-:W-:Y:S01]  /*9750*/  FMUL R68, R68, R104.reuse ;  /* 0x0000006844447220 */ /* 0x080fe20000400000 */
[----:B------:R-:W-:Y:S01]  /*9760*/  F2FP.BF16.F32.PACK_AB R65, RZ, R65 ;  /* 0x00000041ff41723e */ /* 0x000fe200000010ff */
[----:B------:R1:W-:Y:S01]  /*9770*/  @P1 STG.E.U16 desc[UR40][R14.64+0x12], R95 ;  /* 0x0000125f0e001986 */ /* 0x0003e2000c101528 */
[----:B------:R-:W-:Y:S01]  /*9780*/  ISETP.GT.AND P1, PT, R6, 0x18, PT ;  /* 0x000000180600780c */ /* 0x000fe20003f24270 */
[-C--:B------:R-:W-:Y:S01]  /*9790*/  FMUL R69, R69, R104.reuse ;  /* 0x0000006845457220 */ /* 0x080fe20000400000 */
[----:B------:R-:W-:Y:S01]  /*97a0*/  F2FP.BF16.F32.PACK_AB R67, RZ, R67 ;  /* 0x00000043ff43723e */ /* 0x000fe200000010ff */
[----:B------:R1:W-:Y:S01]  /*97b0*/  @P5 STG.E.U16 desc[UR40][R8.64+0x22], R81 ;  /* 0x0000225108005986 */ /* 0x0003e2000c101528 */
[C---:B------:R-:W-:Y:S01]  /*97c0*/  ISETP.GT.AND P5, PT, R3.reuse, 0x8, P0 ;  /* 0x000000080300780c */ /* 0x040fe200007a4270 */
[----:B------:R-:W-:Y:S01]  /*97d0*/  FMUL R70, R70, R104 ;  /* 0x0000006846467220 */ /* 0x000fe20000400000 */
[----:B------:R-:W-:Y:S01]  /*97e0*/  F2FP.BF16.F32.PACK_AB R66, RZ, R66 ;  /* 0x00000042ff42723e */ /* 0x000fe200000010ff */
[----:B------:R1:W-:Y:S01]  /*97f0*/  @P4 STG.E.U16 desc[UR40][R8.64+0x20], R80 ;  /* 0x0000205008004986 */ /* 0x0003e2000c101528 */
[----:B------:R-:W-:Y:S01]  /*9800*/  ISETP.GT.AND P4, PT, R3, RZ, P1 ;  /* 0x000000ff0300720c */ /* 0x000fe20000f84270 */
[----:B------:R-:W-:Y:S01]  /*9810*/  FMUL R71, R71, R104 ;  /* 0x0000006847477220 */ /* 0x000fe20000400000 */
[----:B------:R-:W-:Y:S01]  /*9820*/  F2FP.BF16.F32.PACK_AB R68, RZ, R68 ;  /* 0x00000044ff44723e */ /* 0x000fe200000010ff */
[----:B------:R1:W-:Y:S01]  /*9830*/  @P3 STG.E.U16 desc[UR40][R10.64+0x20], R82 ;  /* 0x000020520a003986 */ /* 0x0003e2000c101528 */
[----:B------:R-:W-:Y:S01]  /*9840*/  ISETP.GT.AND P3, PT, R6, 0x19, PT ;  /* 0x000000190600780c */ /* 0x000fe20003f64270 */
[-C--:B------:R-:W-:Y:S01]  /*9850*/  FMUL R56, R56, R104.reuse ;  /* 0x0000006838387220 */ /* 0x080fe20000400000 */
[----:B------:R-:W-:Y:S01]  /*9860*/  F2FP.BF16.F32.PACK_AB R69, RZ, R69 ;  /* 0x00000045ff45723e */ /* 0x000fe200000010ff */
[----:B------:R-:W-:Y:S01]  /*9870*/  FMUL R57, R57, R104 ;  /* 0x0000006839397220 */ /* 0x000fe20000400000 */
[----:B------:R-:W-:Y:S01]  /*9880*/  F2FP.BF16.F32.PACK_AB R70, RZ, R70 ;  /* 0x00000046ff46723e */ /* 0x000fe200000010ff */
[----:B------:R1:W-:Y:S01]  /*9890*/  @P5 STG.E.U16 desc[UR40][R10.64+0x22], R83 ;  /* 0x000022530a005986 */ /* 0x0003e2000c101528 */
[C---:B------:R-:W-:Y:S01]  /*98a0*/  ISETP.GT.AND P5, PT, R3.reuse, RZ, P3 ;  /* 0x000000ff0300720c */ /* 0x040fe20001fa4270 */
[-C--:B------:R-:W-:Y:S01]  /*98b0*/  FMUL R58, R58, R104.reuse ;  /* 0x000000683a3a7220 */ /* 0x080fe20000400000 */
[----:B------:R-:W-:Y:S01]  /*98c0*/  F2FP.BF16.F32.PACK_AB R71, RZ, R71 ;  /* 0x00000047ff47723e */ /* 0x000fe200000010ff */
[----:B------:R1:W-:Y:S01]  /*98d0*/  @P4 STG.E.U16 desc[UR40][R8.64+0x30], R84 ;  /* 0x0000305408004986 */ /* 0x0003e2000c101528 */
[----:B------:R-:W-:Y:S01]  /*98e0*/  ISETP.GT.AND P4, PT, R3, 0x8, P1 ;  /* 0x000000080300780c */ /* 0x000fe20000f84270 */
[----:B------:R-:W-:Y:S01]  /*98f0*/  FMUL R59, R59, R104 ;  /* 0x000000683b3b7220 */ /* 0x000fe20000400000 */
[----:B------:R-:W-:Y:S01]  /*9900*/  F2FP.BF16.F32.PACK_AB R56, RZ, R56 ;  /* 0x00000038ff38723e */ /* 0x000fe200000010ff */
[-C--:B------:R-:W-:Y:S01]  /*9910*/  FMUL R61, R61, R104.reuse ;  /* 0x000000683d3d7220 */ /* 0x080fe20000400000 */
[----:B------:R-:W-:Y:S01]  /*9920*/  F2FP.BF16.F32.PACK_AB R57, RZ, R57 ;  /* 0x00000039ff39723e */ /* 0x000fe200000010ff */
[----:B------:R-:W-:Y:S01]  /*9930*/  FMUL R60, R60, R104 ;  /* 0x000000683c3c7220 */ /* 0x000fe20000400000 */
[----:B------:R-:W-:Y:S01]  /*9940*/  F2FP.BF16.F32.PACK_AB R58, RZ, R58 ;  /* 0x0000003aff3a723e */ /* 0x000fe200000010ff */
[-C--:B------:R-:W-:Y:S01]  /*9950*/  FMUL R62, R62, R104.reuse ;  /* 0x000000683e3e7220 */ /* 0x080fe20000400000 */
[----:B------:R-:W-:Y:S01]  /*9960*/  F2FP.BF16.F32.PACK_AB R59, RZ, R59 ;  /* 0x0000003bff3b723e */ /* 0x000fe200000010ff */
[----:B------:R1:W-:Y:S01]  /*9970*/  @P5 STG.E.U16 desc[UR40][R8.64+0x32], R85 ;  /* 0x0000325508005986 */ /* 0x0003e2000c101528 */
[----:B------:R-:W-:Y:S01]  /*9980*/  ISETP.GT.AND P5, PT, R3, 0x8, P3 ;  /* 0x000000080300780c */ /* 0x000fe20001fa4270 */
[-C--:B------:R-:W-:Y:S01]  /*9990*/  FMUL R63, R63, R104.reuse ;  /* 0x000000683f3f7220 */ /* 0x080fe20000400000 */
[----:B------:R-:W-:Y:S01]  /*99a0*/  F2FP.BF16.F32.PACK_AB R61, RZ, R61 ;  /* 0x0000003dff3d723e */ /* 0x000fe200000010ff */
[----:B------:R1:W-:Y:S01]  /*99b0*/  @P4 STG.E.U16 desc[UR40][R10.64+0x30], R86 ;  /* 0x000030560a004986 */ /* 0x0003e2000c101528 */
[C---:B------:R-:W-:Y:S01]  /*99c0*/  ISETP.GT.AND P4, PT, R3.reuse, 0x80, P2 ;  /* 0x000000800300780c */ /* 0x040fe20001784270 */
[-C--:B------:R-:W-:Y:S01]  /*99d0*/  FMUL R48, R48, R104.reuse ;  /* 0x0000006830307220 */ /* 0x080fe20000400000 */
[----:B------:R-:W-:Y:S01]  /*99e0*/  ISETP.GT.AND P2, PT, R3, 0x88, P2 ;  /* 0x000000880300780c */ /* 0x000fe20001744270 */
[----:B------:R-:W-:Y:S01]  /*99f0*/  FMUL R49, R49, R104 ;  /* 0x0000006831317220 */ /* 0x000fe20000400000 */
[----:B------:R-:W-:Y:S01]  /*9a00*/  F2FP.BF16.F32.PACK_AB R60, RZ, R60 ;  /* 0x0000003cff3c723e */ /* 0x000fe200000010ff */
[----:B------:R-:W-:Y:S01]  /*9a10*/  FMUL R51, R51, R104 ;  /* 0x0000006833337220 */ /* 0x000fe20000400000 */
[----:B------:R-:W-:Y:S01]  /*9a20*/  F2FP.BF16.F32.PACK_AB R62, RZ, R62 ;  /* 0x0000003eff3e723e */ /* 0x000fe200000010ff */
[----:B------:R-:W-:Y:S01]  /*9a30*/  FMUL R50, R50, R104 ;  /* 0x0000006832327220 */ /* 0x000fe20000400000 */
[----:B------:R-:W-:Y:S01]  /*9a40*/  F2FP.BF16.F32.PACK_AB R63, RZ, R63 ;  /* 0x0000003fff3f723e */ /* 0x000fe200000010ff */
[----:B------:R1:W-:Y:S01]  /*9a50*/  @P5 STG.E.U16 desc[UR40][R10.64+0x32], R87 ;  /* 0x000032570a005986 */ /* 0x0003e2000c101528 */
[----:B0-----:R-:W-:Y:S01]  /*9a60*/  IADD3 R12, P5, R23, R4, RZ ;  /* 0x00000004170c7210 */ /* 0x001fe20007fbe0ff */
[----:B------:R-:W-:Y:S01]  /*9a70*/  FMUL R52, R52, R104 ;  /* 0x0000006834347220 */ /* 0x000fe20000400000 */
[----:B------:R-:W-:Y:S01]  /*9a80*/  F2FP.BF16.F32.PACK_AB R48, RZ, R48 ;  /* 0x00000030ff30723e */ /* 0x000fe200000010ff */
[----:B------:R1:W-:Y:S01]  /*9a90*/  @P4 STG.E.U16 desc[UR40][R4.64+0x20], R72 ;  /* 0x0000204804004986 */ /* 0x0003e2000c101528 */
[----:B------:R-:W-:Y:S01]  /*9aa0*/  ISETP.GT.AND P4, PT, R3, 0x80, P0 ;  /* 0x000000800300780c */ /* 0x000fe20000784270 */
[----:B------:R-:W-:Y:S01]  /*9ab0*/  IMAD.X R13, R7, 0x1, R5, P5 ;  /* 0x00000001070d7824 */ /* 0x000fe200028e0605 */
[----:B------:R-:W-:Y:S01]  /*9ac0*/  ISETP.GT.AND P0, PT, R3, 0x88, P0 ;  /* 0x000000880300780c */ /* 0x000fe20000704270 */
[-C--:B------:R-:W-:Y:S01]  /*9ad0*/  FMUL R53, R53, R104.reuse ;  /* 0x0000006835357220 */ /* 0x080fe20000400000 */
[----:B------:R-:W-:Y:S01]  /*9ae0*/  F2FP.BF16.F32.PACK_AB R49, RZ, R49 ;  /* 0x00000031ff31723e */ /* 0x000fe200000010ff */
[-C--:B------:R-:W-:Y:S01]  /*9af0*/  FMUL R54, R54, R104.reuse ;  /* 0x0000006836367220 */ /* 0x080fe20000400000 */
[----:B------:R-:W-:Y:S01]  /*9b00*/  F2FP.BF16.F32.PACK_AB R51, RZ, R51 ;  /* 0x00000033ff33723e */ /* 0x000fe200000010ff */
[----:B------:R-:W-:Y:S01]  /*9b10*/  FMUL R55, R55, R104 ;  /* 0x0000006837377220 */ /* 0x000fe20000400000 */
[----:B------:R-:W-:Y:S01]  /*9b20*/  F2FP.BF16.F32.PACK_AB R50, RZ, R50 ;  /* 0x00000032ff32723e */ /* 0x000fe200000010ff */
[----:B------:R-:W-:Y:S01]  /*9b30*/  FMUL R40, R40, R104 ;  /* 0x0000006828287220 */ /* 0x000fe20000400000 */
[----:B------:R-:W-:Y:S01]  /*9b40*/  F2FP.BF16.F32.PACK_AB R52, RZ, R52 ;  /* 0x00000034ff34723e */ /* 0x000fe200000010ff */
[-C--:B------:R-:W-:Y:S01]  /*9b50*/  FMUL R41, R41, R104.reuse ;  /* 0x0000006829297220 */ /* 0x080fe20000400000 */
[----:B------:R-:W-:Y:S01]  /*9b60*/  F2FP.BF16.F32.PACK_AB R53, RZ, R53 ;  /* 0x00000035ff35723e */ /* 0x000fe200000010ff */
[----:B------:R1:W-:Y:S01]  /*9b70*/  @P4 STG.E.U16 desc[UR40][R4.64+0x22], R73 ;  /* 0x0000224904004986 */ /* 0x0003e2000c101528 */
[C---:B------:R-:W-:Y:S01]  /*9b80*/  ISETP.GT.AND P4, PT, R3.reuse, 0x80, P1 ;  /* 0x000000800300780c */ /* 0x040fe20000f84270 */
[-C--:B------:R-:W-:Y:S01]  /*9b90*/  FMUL R42, R42, R104.reuse ;  /* 0x000000682a2a7220 */ /* 0x080fe20000400000 */
[C---:B------:R-:W-:Y:S01]  /*9ba0*/  ISETP.GT.AND P1, PT, R3.reuse, 0x88, P1 ;  /* 0x000000880300780c */ /* 0x040fe20000f24270 */
[----:B------:R1:W-:Y:S01]  /*9bb0*/  @P2 STG.E.U16 desc[UR40][R12.64+0x20], R74 ;  /* 0x0000204a0c002986 */ /* 0x0003e2000c101528 */
[----:B------:R-:W-:Y:S01]  /*9bc0*/  ISETP.GT.AND P2, PT, R3, 0x80, P3 ;  /* 0x000000800300780c */ /* 0x000fe20001f44270 */
[----:B------:R-:W-:Y:S01]  /*9bd0*/  FMUL R43, R43, R104 ;  /* 0x000000682b2b7220 */ /* 0x000fe20000400000 */
[----:B------:R-:W-:Y:S01]  /*9be0*/  ISETP.GT.AND P3, PT, R3, 0x88, P3 ;  /* 0x000000880300780c */ /* 0x000fe20001f64270 */
[----:B------:R1:W-:Y:S01]  /*9bf0*/  @P0 STG.E.U16 desc[UR40][R12.64+0x22], R75 ;  /* 0x0000224b0c000986 */ /* 0x0003e2000c101528 */
[----:B------:R-:W-:Y:S01]  /*9c00*/  F2FP.BF16.F32.PACK_AB R54, RZ, R54 ;  /* 0x00000036ff36723e */ /* 0x000fe200000010ff */
[-C--:B------:R-:W-:Y:S01]  /*9c10*/  FMUL R44, R44, R104.reuse ;  /* 0x000000682c2c7220 */ /* 0x080fe20000400000 */
[----:B------:R-:W-:Y:S01]  /*9c20*/  F2FP.BF16.F32.PACK_AB R55, RZ, R55 ;  /* 0x00000037ff37723e */ /* 0x000fe200000010ff */
[----:B------:R-:W-:Y:S01]  /*9c30*/  FMUL R45, R45, R104 ;  /* 0x000000682d2d7220 */ /* 0x000fe20000400000 */
[----:B------:R-:W-:Y:S01]  /*9c40*/  F2FP.BF16.F32.PACK_AB R40, RZ, R40 ;  /* 0x00000028ff28723e */ /* 0x000fe200000010ff */
[----:B------:R1:W-:Y:S01]  /*9c50*/  @P4 STG.E.U16 desc[UR40][R4.64+0x30], R76 ;  /* 0x0000304c04004986 */ /* 0x0003e2000c101528 */
[----:B------:R-:W-:Y:S01]  /*9c60*/  F2FP.BF16.F32.PACK_AB R41, RZ, R41 ;  /* 0x00000029ff29723e */ /* 0x000fe200000010ff */
[----:B------:R-:W-:Y:S01]  /*9c70*/  FMUL R46, R46, R104 ;  /* 0x000000682e2e7220 */ /* 0x000fe20000400000 */
[----:B------:R-:W-:Y:S01]  /*9c80*/  F2FP.BF16.F32.PACK_AB R42, RZ, R42 ;  /* 0x0000002aff2a723e */ /* 0x000fe200000010ff */
[----:B------:R1:W-:Y:S01]  /*9c90*/  @P2 STG.E.U16 desc[UR40][R4.64+0x32], R77 ;  /* 0x0000324d04002986 */ /* 0x0003e2000c101528 */
[C---:B------:R-:W-:Y:S01]  /*9ca0*/  ISETP.GT.AND P2, PT, R6.reuse, 0x21, PT ;  /* 0x000000210600780c */ /* 0x040fe20003f44270 */
[-C--:B------:R-:W-:Y:S01]  /*9cb0*/  FMUL R47, R47, R104.reuse ;  /* 0x000000682f2f7220 */ /* 0x080fe20000400000 */
[----:B------:R-:W-:Y:S01]  /*9cc0*/  F2FP.BF16.F32.PACK_AB R43, RZ, R43 ;  /* 0x0000002bff2b723e */ /* 0x000fe200000010ff */
[----:B------:R1:W-:Y:S01]  /*9cd0*/  @P3 STG.E.U16 desc[UR40][R12.64+0x32], R79 ;  /* 0x0000324f0c003986 */ /* 0x0003e2000c101528 */
[----:B------:R-:W-:Y:S01]  /*9ce0*/  ISETP.GT.AND P3, PT, R6, 0x20, PT ;  /* 0x000000200600780c */ /* 0x000fe20003f64270 */
[-C--:B------:R-:W-:Y:S01]  /*9cf0*/  FMUL R32, R32, R104.reuse ;  /* 0x0000006820207220 */ /* 0x080fe20000400000 */
[C---:B------:R-:W-:Y:S01]  /*9d00*/  ISETP.GT.AND P4, PT, R3.reuse, RZ, P2 ;  /* 0x000000ff0300720c */ /* 0x040fe20001784270 */
[----:B------:R1:W-:Y:S01]  /*9d10*/  @P1 STG.E.U16 desc[UR40][R12.64+0x30], R78 ;  /* 0x0000304e0c001986 */ /* 0x0003e2000c101528 */
[----:B------:R-:W-:Y:S01]  /*9d20*/  ISETP.GT.AND P0, PT, R3, RZ, P3 ;  /* 0x000000ff0300720c */ /* 0x000fe20001f04270 */
[-C--:B------:R-:W-:Y:S01]  /*9d30*/  FMUL R33, R33, R104.reuse ;  /* 0x0000006821217220 */ /* 0x080fe20000400000 */
[C---:B------:R-:W-:Y:S01]  /*9d40*/  ISETP.GT.AND P1, PT, R3.reuse, 0x8, P2 ;  /* 0x000000080300780c */ /* 0x040fe20001724270 */
[-C--:B------:R-:W-:Y:S01]  /*9d50*/  FMUL R34, R34, R104.reuse ;  /* 0x0000006822227220 */ /* 0x080fe20000400000 */
[----:B------:R-:W-:Y:S01]  /*9d60*/  ISETP.GT.AND P5, PT, R3, 0x8, P3 ;  /* 0x000000080300780c */ /* 0x000fe20001fa4270 */
[----:B------:R-:W-:Y:S01]  /*9d70*/  FMUL R35, R35, R104 ;  /* 0x0000006823237220 */ /* 0x000fe20000400000 */
        /* <DEDUP_REMOVED lines=15> */
[----:B------:R-:W-:Y:S01]  /*9e70*/  FMUL R24, R24, R104 ;  /* 0x0000006818187220 */ /* 0x000fe20000400000 */
[----:B------:R-:W-:Y:S01]  /*9e80*/  F2FP.BF16.F32.PACK_AB R34, RZ, R34 ;  /* 0x00000022ff22723e */ /* 0x000fe200000010ff */
[----:B------:R1:W-:Y:S01]  /*9e90*/  @P5 STG.E.U16 desc[UR40][R10.64+0x40], R66 ;  /* 0x000040420a005986 */ /* 0x0003e2000c101528 */
[----:B------:R-:W-:Y:S01]  /*9ea0*/  ISETP.GT.AND P5, PT, R3, RZ, P0 ;  /* 0x000000ff0300720c */ /* 0x000fe200007a4270 */
[-C--:B------:R-:W-:Y:S01]  /*9eb0*/  FMUL R25, R25, R104.reuse ;  /* 0x0000006819197220 */ /* 0x080fe20000400000 */
[----:B------:R-:W-:Y:S01]  /*9ec0*/  ISETP.GT.AND P4, PT, R3, RZ, P1 ;  /* 0x000000ff0300720c */ /* 0x000fe20000f84270 */
        /* <DEDUP_REMOVED lines=12> */
[----:B------:R-:W-:Y:S01]  /*9f90*/  FMUL R31, R31, R104 ;  /* 0x000000681f1f7220 */ /* 0x000fe20000400000 */
[----:B------:R-:W-:Y:S01]  /*9fa0*/  F2FP.BF16.F32.PACK_AB R24, RZ, R24 ;  /* 0x00000018ff18723e */ /* 0x000fe200000010ff */
[----:B------:R1:W-:Y:S01]  /*9fb0*/  @P4 STG.E.U16 desc[UR40][R8.64+0x52], R69 ;  /* 0x0000524508004986 */ /* 0x0003e2000c101528 */
[----:B------:R-:W-:-:S02]  /*9fc0*/  ISETP.GT.AND P4, PT, R3, 0x8, P1 ;  /* 0x000000080300780c */ /* 0x000fc40000f84270 */
[----:B------:R-:W-:Y:S02]  /*9fd0*/  F2FP.BF16.F32.PACK_AB R25, RZ, R25 ;  /* 0x00000019ff19723e */ /* 0x000fe400000010ff */
[----:B------:R-:W-:Y:S02]  /*9fe0*/  F2FP.BF16.F32.PACK_AB R26, RZ, R26 ;  /* 0x0000001aff1a723e */ /* 0x000fe400000010ff */
[----:B------:R-:W-:Y:S02]  /*9ff0*/  F2FP.BF16.F32.PACK_AB R27, RZ, R27 ;  /* 0x0000001bff1b723e */ /* 0x000fe400000010ff */
[----:B------:R-:W-:Y:S01]  /*a000*/  F2FP.BF16.F32.PACK_AB R28, RZ, R28 ;  /* 0x0000001cff1c723e */ /* 0x000fe200000010ff */
[----:B------:R1:W-:Y:S01]  /*a010*/  @P5 STG.E.U16 desc[UR40][R10.64+0x50], R70 ;  /* 0x000050460a005986 */ /* 0x0003e2000c101528 */
[C---:B------:R-:W-:Y:S02]  /*a020*/  ISETP.GT.AND P5, PT, R3.reuse, 0x80, P3 ;  /* 0x000000800300780c */ /* 0x040fe40001fa4270 */
[C---:B------:R-:W-:Y:S01]  /*a030*/  ISETP.GT.AND P3, PT, R3.reuse, 0x88, P3 ;  /* 0x000000880300780c */ /* 0x040fe20001f64270 */
[----:B------:R1:W-:Y:S01]  /*a040*/  @P4 STG.E.U16 desc[UR40][R10.64+0x52], R71 ;  /* 0x000052470a004986 */ /* 0x0003e2000c101528 */
[----:B------:R-:W-:-:S02]  /*a050*/  ISETP.GT.AND P4, PT, R3, 0x80, P2 ;  /* 0x000000800300780c */ /* 0x000fc40001784270 */
[C---:B------:R-:W-:Y:S02]  /*a060*/  ISETP.GT.AND P2, PT, R3.reuse, 0x88, P2 ;  /* 0x000000880300780c */ /* 0x040fe40001744270 */
[----:B------:R-:W-:Y:S02]  /*a070*/  F2FP.BF16.F32.PACK_AB R29, RZ, R29 ;  /* 0x0000001dff1d723e */ /* 0x000fe400000010ff */
[----:B------:R-:W-:Y:S02]  /*a080*/  F2FP.BF16.F32.PACK_AB R30, RZ, R30 ;  /* 0x0000001eff1e723e */ /* 0x000fe400000010ff */
[----:B------:R-:W-:Y:S01]  /*a090*/  F2FP.BF16.F32.PACK_AB R31, RZ, R31 ;  /* 0x0000001fff1f723e */ /* 0x000fe200000010ff */
[----:B------:R1:W-:Y:S04]  /*a0a0*/  @P5 STG.E.U16 desc[UR40][R4.64+0x40], R56 ;  /* 0x0000403804005986 */ /* 0x0003e8000c101528 */
[----:B------:R1:W-:Y:S01]  /*a0b0*/  @P4 STG.E.U16 desc[UR40][R4.64+0x42], R57 ;  /* 0x0000423904004986 */ /* 0x0003e2000c101528 */
[----:B------:R-:W-:-:S02]  /*a0c0*/  ISETP.GT.AND P4, PT, R3, 0x80, P0 ;  /* 0x000000800300780c */ /* 0x000fc40000784270 */
[C---:B------:R-:W-:Y:S01]  /*a0d0*/  ISETP.GT.AND P0, PT, R3.reuse, 0x88, P0 ;  /* 0x000000880300780c */ /* 0x040fe20000704270 */
[----:B------:R1:W-:Y:S01]  /*a0e0*/  @P3 STG.E.U16 desc[UR40][R12.64+0x40], R58 ;  /* 0x0000403a0c003986 */ /* 0x0003e2000c101528 */
[C---:B------:R-:W-:Y:S02]  /*a0f0*/  ISETP.GT.AND P3, PT, R3.reuse, 0x80, P1 ;  /* 0x000000800300780c */ /* 0x040fe40000f64270 */
[----:B------:R-:W-:Y:S01]  /*a100*/  ISETP.GT.AND P1, PT, R3, 0x88, P1 ;  /* 0x000000880300780c */ /* 0x000fe20000f24270 */
[----:B------:R1:W-:Y:S01]  /*a110*/  @P2 STG.E.U16 desc[UR40][R12.64+0x42], R59 ;  /* 0x0000423b0c002986 */ /* 0x0003e2000c101528 */
[----:B------:R-:W-:-:S05]  /*a120*/  ISETP.GT.AND P2, PT, R6, 0x31, PT ;  /* 0x000000310600780c */ /* 0x000fca0003f44270 */
[----:B------:R1:W-:Y:S01]  /*a130*/  @P4 STG.E.U16 desc[UR40][R4.64+0x50], R60 ;  /* 0x0000503c04004986 */ /* 0x0003e2000c101528 */
[----:B------:R-:W-:-:S03]  /*a140*/  ISETP.GT.AND P4, PT, R3, RZ, P2 ;  /* 0x000000ff0300720c */ /* 0x000fc60001784270 */
[----:B------:R1:W-:Y:S01]  /*a150*/  @P3 STG.E.U16 desc[UR40][R4.64+0x52], R61 ;  /* 0x0000523d04003986 */ /* 0x0003e2000c101528 */
[----:B------:R-:W-:-:S03]  /*a160*/  ISETP.GT.AND P3, PT, R6, 0x30, PT ;  /* 0x000000300600780c */ /* 0x000fc60003f64270 */
[----:B------:R1:W-:Y:S01]  /*a170*/  @P0 STG.E.U16 desc[UR40][R12.64+0x50], R62 ;  /* 0x0000503e0c000986 */ /* 0x0003e2000c101528 */
[C---:B------:R-:W-:Y:S02]  /*a180*/  ISETP.GT.AND P0, PT, R3.reuse, RZ, P3 ;  /* 0x000000ff0300720c */ /* 0x040fe40001f04270 */
[C---:B------:R-:W-:Y:S01]  /*a190*/  ISETP.GT.AND P5, PT, R3.reuse, 0x8, P3 ;  /* 0x000000080300780c */ /* 0x040fe20001fa4270 */
[----:B------:R1:W-:Y:S01]  /*a1a0*/  @P1 STG.E.U16 desc[UR40][R12.64+0x52], R63 ;  /* 0x0000523f0c001986 */ /* 0x0003e2000c101528 */
[----:B------:R-:W-:-:S03]  /*a1b0*/  ISETP.GT.AND P1, PT, R3, 0x8, P2 ;  /* 0x000000080300780c */ /* 0x000fc60001724270 */
[----:B------:R1:W-:Y:S06]  /*a1c0*/  @P4 STG.E.U16 desc[UR40][R8.64+0x62], R49 ;  /* 0x0000623108004986 */ /* 0x0003ec000c101528 */
[----:B------:R1:W-:Y:S01]  /*a1d0*/  @P0 STG.E.U16 desc[UR40][R8.64+0x60], R48 ;  /* 0x0000603008000986 */ /* 0x0003e2000c101528 */
[----:B------:R-:W-:-:S03]  /*a1e0*/  ISETP.GT.AND P0, PT, R6, 0x38, PT ;  /* 0x000000380600780c */ /* 0x000fc60003f04270 */
[----:B------:R1:W-:Y:S01]  /*a1f0*/  @P1 STG.E.U16 desc[UR40][R10.64+0x62], R51 ;  /* 0x000062330a001986 */ /* 0x0003e2000c101528 */
[----:B------:R-:W-:-:S03]  /*a200*/  ISETP.GT.AND P1, PT, R6, 0x39, PT ;  /* 0x000000390600780c */ /* 0x000fc60003f24270 */
[----:B------:R1:W-:Y:S01]  /*a210*/  @P5 STG.E.U16 desc[UR40][R10.64+0x60], R50 ;  /* 0x000060320a005986 */ /* 0x0003e2000c101528 */
[C---:B------:R-:W-:Y:S02]  /*a220*/  ISETP.GT.AND P5, PT, R3.reuse, RZ, P0 ;  /* 0x000000ff0300720c */ /* 0x040fe400007a4270 */
[----:B------:R-:W-:-:S11]  /*a230*/  ISETP.GT.AND P4, PT, R3, RZ, P1 ;  /* 0x000000ff0300720c */ /* 0x000fd60000f84270 */
[----:B------:R1:W-:Y:S01]  /*a240*/  @P5 STG.E.U16 desc[UR40][R8.64+0x70], R52 ;  /* 0x0000703408005986 */ /* 0x0003e2000c101528 */
[----:B------:R-:W-:-:S03]  /*a250*/  ISETP.GT.AND P5, PT, R3, 0x8, P0 ;  /* 0x000000080300780c */ /* 0x000fc600007a4270 */
[----:B------:R1:W-:Y:S01]  /*a260*/  @P4 STG.E.U16 desc[UR40][R8.64+0x72], R53 ;  /* 0x0000723508004986 */ /* 0x0003e2000c101528 */
[----:B------:R-:W-:-:S09]  /*a270*/  ISETP.GT.AND P4, PT, R3, 0x8, P1 ;  /* 0x000000080300780c */ /* 0x000fd20000f84270 */
[----:B------:R1:W-:Y:S01]  /*a280*/  @P5 STG.E.U16 desc[UR40][R10.64+0x70], R54 ;  /* 0x000070360a005986 */ /* 0x0003e2000c101528 */
[C---:B------:R-:W-:Y:S02]  /*a290*/  ISETP.GT.AND P5, PT, R3.reuse, 0x80, P3 ;  /* 0x000000800300780c */ /* 0x040fe40001fa4270 */
[C---:B------:R-:W-:Y:S01]  /*a2a0*/  ISETP.GT.AND P3, PT, R3.reuse, 0x88, P3 ;  /* 0x000000880300780c */ /* 0x040fe20001f64270 */
[----:B------:R1:W-:Y:S01]  /*a2b0*/  @P4 STG.E.U16 desc[UR40][R10.64+0x72], R55 ;  /* 0x000072370a004986 */ /* 0x0003e2000c101528 */
[C---:B------:R-:W-:Y:S02]  /*a2c0*/  ISETP.GT.AND P4, PT, R3.reuse, 0x80, P2 ;  /* 0x000000800300780c */ /* 0x040fe40001784270 */
[----:B------:R-:W-:-:S07]  /*a2d0*/  ISETP.GT.AND P2, PT, R3, 0x88, P2 ;  /* 0x000000880300780c */ /* 0x000fce0001744270 */
[----:B------:R1:W-:Y:S04]  /*a2e0*/  @P5 STG.E.U16 desc[UR40][R4.64+0x60], R40 ;  /* 0x0000602804005986 */ /* 0x0003e8000c101528 */
[----:B------:R1:W-:Y:S01]  /*a2f0*/  @P4 STG.E.U16 desc[UR40][R4.64+0x62], R41 ;  /* 0x0000622904004986 */ /* 0x0003e2000c101528 */
[C---:B------:R-:W-:Y:S02]  /*a300*/  ISETP.GT.AND P4, PT, R3.reuse, 0x80, P0 ;  /* 0x000000800300780c */ /* 0x040fe40000784270 */
[C---:B------:R-:W-:Y:S01]  /*a310*/  ISETP.GT.AND P0, PT, R3.reuse, 0x88, P0 ;  /* 0x000000880300780c */ /* 0x040fe20000704270 */
[----:B------:R1:W-:Y:S01]  /*a320*/  @P3 STG.E.U16 desc[UR40][R12.64+0x60], R42 ;  /* 0x0000602a0c003986 */ /* 0x0003e2000c101528 */
[C---:B------:R-:W-:Y:S02]  /*a330*/  ISETP.GT.AND P3, PT, R3.reuse, 0x80, P1 ;  /* 0x000000800300780c */ /* 0x040fe40000f64270 */
[----:B------:R-:W-:Y:S01]  /*a340*/  ISETP.GT.AND P1, PT, R3, 0x88, P1 ;  /* 0x000000880300780c */ /* 0x000fe20000f24270 */
[----:B------:R1:W-:Y:S06]  /*a350*/  @P2 STG.E.U16 desc[UR40][R12.64+0x62], R43 ;  /* 0x0000622b0c002986 */ /* 0x0003ec000c101528 */
[----:B------:R1:W-:Y:S04]  /*a360*/  @P4 STG.E.U16 desc[UR40][R4.64+0x70], R44 ;  /* 0x0000702c04004986 */ /* 0x0003e8000c101528 */
[----:B------:R1:W-:Y:S01]  /*a370*/  @P3 STG.E.U16 desc[UR40][R4.64+0x72], R45 ;  /* 0x0000722d04003986 */ /* 0x0003e2000c101528 */
[----:B------:R-:W-:-:S03]  /*a380*/  ISETP.GT.AND P3, PT, R6, 0x40, PT ;  /* 0x000000400600780c */ /* 0x000fc60003f64270 */
[----:B------:R1:W-:Y:S01]  /*a390*/  @P0 STG.E.U16 desc[UR40][R12.64+0x70], R46 ;  /* 0x0000702e0c000986 */ /* 0x0003e2000c101528 */
[----:B------:R-:W-:Y:S02]  /*a3a0*/  ISETP.GT.AND P0, PT, R6, 0x41, PT ;  /* 0x000000410600780c */ /* 0x000fe40003f04270 */
[C---:B------:R-:W-:Y:S01]  /*a3b0*/  ISETP.GT.AND P4, PT, R3.reuse, 0x8, P3 ;  /* 0x000000080300780c */ /* 0x040fe20001f84270 */
[----:B------:R1:W-:Y:S01]  /*a3c0*/  @P1 STG.E.U16 desc[UR40][R12.64+0x72], R47 ;  /* 0x0000722f0c001986 */ /* 0x0003e2000c101528 */
[C---:B------:R-:W-:Y:S02]  /*a3d0*/  ISETP.GT.AND P1, PT, R3.reuse, RZ, P3 ;  /* 0x000000ff0300720c */ /* 0x040fe40001f24270 */
[C---:B------:R-:W-:Y:S02]  /*a3e0*/  ISETP.GT.AND P2, PT, R3.reuse, RZ, P0 ;  /* 0x000000ff0300720c */ /* 0x040fe40000744270 */
[----:B------:R-:W-:-:S09]  /*a3f0*/  ISETP.GT.AND P5, PT, R3, 0x8, P0 ;  /* 0x000000080300780c */ /* 0x000fd200007a4270 */
[----:B------:R1:W-:Y:S01]  /*a400*/  @P1 STG.E.U16 desc[UR40][R8.64+0x80], R32 ;  /* 0x0000802008001986 */ /* 0x0003e2000c101528 */
[----:B------:R-:W-:-:S03]  /*a410*/  ISETP.GT.AND P1, PT, R6, 0x48, PT ;  /* 0x000000480600780c */ /* 0x000fc60003f24270 */
[----:B------:R1:W-:Y:S01]  /*a420*/  @P2 STG.E.U16 desc[UR40][R8.64+0x82], R33 ;  /* 0x0000822108002986 */ /* 0x0003e2000c101528 */
[----:B------:R-:W-:-:S03]  /*a430*/  ISETP.GT.AND P2, PT, R6, 0x49, PT ;  /* 0x000000490600780c */ /* 0x000fc60003f44270 */
[----:B------:R1:W-:Y:S01]  /*a440*/  @P4 STG.E.U16 desc[UR40][R10.64+0x80], R34 ;  /* 0x000080220a004986 */ /* 0x0003e2000c101528 */
[----:B------:R-:W-:-:S03]  /*a450*/  ISETP.GT.AND P4, PT, R3, RZ, P2 ;  /* 0x000000ff0300720c */ /* 0x000fc60001784270 */
[----:B------:R1:W-:Y:S01]  /*a460*/  @P5 STG.E.U16 desc[UR40][R10.64+0x82], R35 ;  /* 0x000082230a005986 */ /* 0x0003e2000c101528 */
[----:B------:R-:W-:-:S09]  /*a470*/  ISETP.GT.AND P5, PT, R3, RZ, P1 ;  /* 0x000000ff0300720c */ /* 0x000fd20000fa4270 */
        /* <DEDUP_REMOVED lines=10> */
[----:B------:R1:W-:Y:S01]  /*a520*/  @P4 STG.E.U16 desc[UR40][R4.64+0x80], R24 ;  /* 0x0000801804004986 */ /* 0x0003e2000c101528 */
[C---:B------:R-:W-:Y:S02]  /*a530*/  ISETP.GT.AND P4, PT, R3.reuse, 0x80, P1 ;  /* 0x000000800300780c */ /* 0x040fe40000f84270 */
[C---:B------:R-:W-:Y:S01]  /*a540*/  ISETP.GT.AND P1, PT, R3.reuse, 0x88, P1 ;  /* 0x000000880300780c */ /* 0x040fe20000f24270 */
[----:B------:R1:W-:Y:S01]  /*a550*/  @P5 STG.E.U16 desc[UR40][R4.64+0x82], R25 ;  /* 0x0000821904005986 */ /* 0x0003e2000c101528 */
[C---:B------:R-:W-:Y:S02]  /*a560*/  ISETP.GT.AND P5, PT, R3.reuse, 0x80, P2 ;  /* 0x000000800300780c */ /* 0x040fe400017a4270 */
[----:B------:R-:W-:Y:S01]  /*a570*/  ISETP.GT.AND P2, PT, R3, 0x88, P2 ;  /* 0x000000880300780c */ /* 0x000fe20001744270 */
[----:B------:R1:W-:Y:S04]  /*a580*/  @P3 STG.E.U16 desc[UR40][R12.64+0x80], R26 ;  /* 0x0000801a0c003986 */ /* 0x0003e8000c101528 */
[----:B------:R1:W-:Y:S04]  /*a590*/  @P0 STG.E.U16 desc[UR40][R12.64+0x82], R27 ;  /* 0x0000821b0c000986 */ /* 0x0003e8000c101528 */
[----:B------:R1:W-:Y:S04]  /*a5a0*/  @P4 STG.E.U16 desc[UR40][R4.64+0x90], R28 ;  /* 0x0000901c04004986 */ /* 0x0003e8000c101528 */
[----:B------:R1:W-:Y:S04]  /*a5b0*/  @P5 STG.E.U16 desc[UR40][R4.64+0x92], R29 ;  /* 0x0000921d04005986 */ /* 0x0003e8000c101528 */
[----:B------:R1:W-:Y:S04]  /*a5c0*/  @P1 STG.E.U16 desc[UR40][R12.64+0x90], R30 ;  /* 0x0000901e0c001986 */ /* 0x0003e8000c101528 */
[----:B------:R1:W-:Y:S02]  /*a5d0*/  @P2 STG.E.U16 desc[UR40][R12.64+0x92], R31 ;  /* 0x0000921f0c002986 */ /* 0x0003e4000c101528 */
.L_x_184:
[----:B------:R-:W-:Y:S05]  /*a5e0*/  BSYNC B0 ;  /* 0x0000000000007941 */ /* 0x000fea0003800000 */
.L_x_28:
[----:B------:R-:W-:Y:S01]  /*a5f0*/  ULDC UR4, c[0x0][0xc] ;  /* 0x0000030000047ab9 */ /* 0x000fe20000000800 */
[----:B------:R-:W-:Y:S01]  /*a600*/  ULDC UR5, c[0x0][0x10] ;  /* 0x0000040000057ab9 */ /* 0x000fe20000000800 */
[----:B------:R-:W2:Y:S01]  /*a610*/  LDC R3, c[0x0][0x14] ;  /* 0x00000500ff037b82 */ /* 0x000ea20000000800 */
[----:B------:R-:W-:Y:S01]  /*a620*/  UIMAD.WIDE.U32 UR4, UR4, UR5, URZ ;  /* 0x00000005040472a5 */ /* 0x000fe2000f8e003f */
[----:B------:R-:W-:Y:S02]  /*a630*/  IMAD.MOV.U32 R107, RZ, RZ, -0x1 ;  /* 0xffffffffff6b7424 */ /* 0x000fe400078e00ff */
[----:B------:R-:W-:-:S03]  /*a640*/  IMAD.MOV.U32 R23, RZ, RZ, -0x1 ;  /* 0xffffffffff177424 */ /* 0x000fc600078e00ff */
[----:B--2---:R-:W-:-:S04]  /*a650*/  IMAD.WIDE.U32 R16, R3, UR4, R16 ;  /* 0x0000000403107c25 */ /* 0x004fc8000f8e0010 */
[----:B------:R-:W-:Y:S01]  /*a660*/  IMAD R3, R3, UR5, RZ ;  /* 0x0000000503037c24 */ /* 0x000fe2000f8e02ff */
[----:B------:R-:W-:Y:S02]  /*a670*/  ULDC.64 UR4, c[0x0][0x650] ;  /* 0x0001940000047ab9 */ /* 0x000fe40000000a00 */
[----:B------:R-:W-:Y:S01]  /*a680*/  ISETP.GE.U32.AND P0, PT, R16, UR4, PT ;  /* 0x0000000410007c0c */ /* 0x000fe2000bf06070 */
[--C-:B------:R-:W-:Y:S01]  /*a690*/  IMAD.IADD R17, R17, 0x1, R3.reuse ;  /* 0x0000000111117824 */ /* 0x100fe200078e0203 */
[----:B------:R-:W-:-:S04]  /*a6a0*/  PRMT R3, RZ, 0x7610, R3 ;  /* 0x00007610ff037816 */ /* 0x000fc80000000003 */
[----:B------:R-:W-:-:S13]  /*a6b0*/  ISETP.GE.U32.AND.EX P0, PT, R17, UR5, PT, P0 ;  /* 0x0000000511007c0c */ /* 0x000fda000bf06100 */
[----:B------:R-:W-:Y:S05]  /*a6c0*/  @P0 BRA `(.L_x_185) ;  /* 0x0000000400640947 */ /* 0x000fea0003800000 */
[----:B-1-3--:R-:W1:Y:S01]  /*a6d0*/  S2R R12, SR_CTAID.X ;  /* 0x00000000000c7919 */ /* 0x00ae620000002500 */
[----:B0-----:R-:W0:Y:S01]  /*a6e0*/  LDC.64 R10, c[0x0][0x628] ;  /* 0x00018a00ff0a7b82 */ /* 0x001e220000000a00 */
[----:B------:R-:W-:Y:S01]  /*a6f0*/  ULDC UR4, c[0x0][0x150] ;  /* 0x0000540000047ab9 */ /* 0x000fe20000000800 */
[----:B------:R-:W-:Y:S01]  /*a700*/  IMAD.MOV.U32 R8, RZ, RZ, R16 ;  /* 0x000000ffff087224 */ /* 0x000fe200078e0010 */
[----:B------:R-:W2:Y:S01]  /*a710*/  S2R R24, SR_CTAID.Y ;  /* 0x0000000000187919 */ /* 0x000ea20000002600 */
[----:B------:R-:W-:-:S04]  /*a720*/  IMAD.MOV.U32 R9, RZ, RZ, R17 ;  /* 0x000000ffff097224 */ /* 0x000fc800078e0011 */
[----:B------:R-:W3:Y:S08]  /*a730*/  LDC R21, c[0x0][0x144] ;  /* 0x00005100ff157b82 */ /* 0x000ef00000000800 */
[----:B------:R-:W2:Y:S08]  /*a740*/  LDC R0, c[0x0][0x630] ;  /* 0x00018c00ff007b82 */ /* 0x000eb00000000800 */
[----:B----4-:R-:W4:Y:S01]  /*a750*/  LDC.64 R14, c[0x0][0x620] ;  /* 0x00018800ff0e7b82 */ /* 0x010f220000000a00 */
[----:B0-----:R-:W-:-:S04]  /*a760*/  ISETP.NE.U32.AND P0, PT, R10, RZ, PT ;  /* 0x000000ff0a00720c */ /* 0x001fc80003f05070 */
[----:B------:R-:W-:Y:S02]  /*a770*/  ISETP.NE.AND.EX P0, PT, R11, RZ, PT, P0 ;  /* 0x000000ff0b00720c */ /* 0x000fe40003f05300 */
[----:B-1----:R-:W-:-:S05]  /*a780*/  I2FP.F32.U32 R3, R12 ;  /* 0x0000000c00037245 */ /* 0x002fca0000201000 */
[----:B------:R-:W-:-:S04]  /*a790*/  FMUL R3, R3, UR4 ;  /* 0x0000000403037c20 */ /* 0x000fc80008400000 */
[----:B------:R0:W1:Y:S02]  /*a7a0*/  F2I.U32.TRUNC.NTZ R20, R3 ;  /* 0x0000000300147305 */ /* 0x000064000020f000 */
[----:B--23--:R-:W-:Y:S05]  /*a7b0*/  @!P0 BRA `(.L_x_186) ;  /* 0x0000000000288947 */ /* 0x00cfea0003800000 */
[----:B0-----:R-:W0:Y:S02]  /*a7c0*/  LDC R3, c[0x0][0x634] ;  /* 0x00018d00ff037b82 */ /* 0x001e240000000800 */
        /* <DEDUP_REMOVED lines=9> */
.L_x_186:
[----:B------:R-:W2:Y:S01]  /*a860*/  LDC.64 R28, c[0x0][0x640] ;  /* 0x00019000ff1c7b82 */ /* 0x000ea20000000a00 */
[-CC-:B------:R-:W-:Y:S01]  /*a870*/  SHF.R.U64 R23, R8, R0.reuse, R9.reuse ;  /* 0x0000000008177219 */ /* 0x180fe20000001209 */
[----:B-1----:R-:W-:Y:S01]  /*a880*/  IMAD.MOV R20, RZ, RZ, -R20 ;  /* 0x000000ffff147224 */ /* 0x002fe200078e0a14 */
[----:B------:R-:W-:Y:S01]  /*a890*/  SHF.R.U32.HI R0, RZ, R0, R9 ;  /* 0x00000000ff007219 */ /* 0x000fe20000011609 */
[----:B------:R-:W-:Y:S01]  /*a8a0*/  ULDC UR4, c[0x0][0x154] ;  /* 0x0000550000047ab9 */ /* 0x000fe20000000800 */
[----:B0-----:R-:W-:Y:S01]  /*a8b0*/  IADD3 R3, P0, RZ, -R23, RZ ;  /* 0x80000017ff037210 */ /* 0x001fe20007f1e0ff */
[----:B------:R-:W-:Y:S02]  /*a8c0*/  IMAD R21, R21, R20, R12 ;  /* 0x0000001415157224 */ /* 0x000fe400078e020c */
[----:B------:R-:W0:Y:S01]  /*a8d0*/  LDC R6, c[0x0][0x618] ;  /* 0x00018600ff067b82 */ /* 0x000e220000000800 */
[----:B------:R-:W-:Y:S02]  /*a8e0*/  IMAD.MOV.U32 R7, RZ, RZ, 0x1 ;  /* 0x00000001ff077424 */ /* 0x000fe400078e00ff */
[----:B------:R-:W-:-:S04]  /*a8f0*/  IMAD.X R5, RZ, RZ, ~R0, P0 ;  /* 0x000000ffff057224 */ /* 0x000fc800000e0e00 */
[-C--:B----4-:R-:W-:Y:S01]  /*a900*/  IMAD R0, R5, R14.reuse, RZ ;  /* 0x0000000e05007224 */ /* 0x090fe200078e02ff */
[----:B------:R-:W1:Y:S01]  /*a910*/  LDC R8, c[0x0][0x608] ;  /* 0x00018200ff087b82 */ /* 0x000e620000000800 */
[----:B------:R-:W-:-:S04]  /*a920*/  IMAD.WIDE.U32 R4, R3, R14, R16 ;  /* 0x0000000e03047225 */ /* 0x000fc800078e0010 */
[----:B------:R-:W-:Y:S01]  /*a930*/  IMAD R3, R3, R15, R0 ;  /* 0x0000000f03037224 */ /* 0x000fe200078e0200 */
[----:B------:R-:W-:Y:S02]  /*a940*/  I2FP.F32.U32 R0, R24 ;  /* 0x0000001800007245 */ /* 0x000fe40000201000 */
[----:B------:R-:W3:Y:S01]  /*a950*/  LDC R26, c[0x0][0x658] ;  /* 0x00019600ff1a7b82 */ /* 0x000ee20000000800 */
[----:B------:R-:W-:Y:S01]  /*a960*/  IMAD.IADD R3, R5, 0x1, R3 ;  /* 0x0000000105037824 */ /* 0x000fe200078e0203 */
[----:B--2---:R-:W-:Y:S01]  /*a970*/  ISETP.NE.U32.AND P0, PT, R28, RZ, PT ;  /* 0x000000ff1c00720c */ /* 0x004fe20003f05070 */
[----:B------:R-:W-:Y:S01]  /*a980*/  FMUL R0, R0, UR4 ;  /* 0x0000000400007c20 */ /* 0x000fe20008400000 */
[----:B------:R-:W-:Y:S02]  /*a990*/  IMAD.MOV.U32 R5, RZ, RZ, -0x1 ;  /* 0xffffffffff057424 */ /* 0x000fe400078e00ff */
[----:B------:R-:W-:Y:S01]  /*a9a0*/  ISETP.NE.AND.EX P0, PT, R29, RZ, PT, P0 ;  /* 0x000000ff1d00720c */ /* 0x000fe20003f05300 */
[----:B------:R2:W4:Y:S01]  /*a9b0*/  F2I.U32.TRUNC.NTZ R13, R0 ;  /* 0x00000000000d7305 */ /* 0x000522000020f000 */
[----:B------:R-:W2:Y:S01]  /*a9c0*/  LDC R15, c[0x0][0x148] ;  /* 0x00005200ff0f7b82 */ /* 0x000ea20000000800 */
[----:B0-----:R-:W-:-:S02]  /*a9d0*/  SHF.R.U64 R12, R4, R6, R3 ;  /* 0x00000006040c7219 */ /* 0x001fc40000001203 */
[----:B------:R-:W-:-:S05]  /*a9e0*/  SHF.R.U32.HI R3, RZ, R6, R3 ;  /* 0x00000006ff037219 */ /* 0x000fca0000011603 */
[----:B------:R-:W0:Y:S01]  /*a9f0*/  LDC R20, c[0x0][0x600] ;  /* 0x00018000ff147b82 */ /* 0x000e220000000800 */
[-CC-:B-1----:R-:W-:Y:S02]  /*aa00*/  SHF.R.U64 R10, R12, R8.reuse, R3.reuse ;  /* 0x000000080c0a7219 */ /* 0x182fe40000001203 */
[----:B------:R-:W-:-:S05]  /*aa10*/  SHF.R.U32.HI R3, RZ, R8, R3 ;  /* 0x00000008ff037219 */ /* 0x000fca0000011603 */
[----:B------:R-:W1:Y:S01]  /*aa20*/  LDC R27, c[0x0][0x648] ;  /* 0x00019200ff1b7b82 */ /* 0x000e620000000800 */
[-C--:B---3--:R-:W-:Y:S02]  /*aa30*/  SHF.L.U32 R4, R5, R26.reuse, RZ ;  /* 0x0000001a05047219 */ /* 0x088fe400000006ff */
[-CC-:B------:R-:W-:Y:S02]  /*aa40*/  SHF.R.U64 R14, R10, R26.reuse, R3.reuse ;  /* 0x0000001a0a0e7219 */ /* 0x180fe40000001203 */
[----:B------:R-:W-:Y:S02]  /*aa50*/  SHF.R.U32.HI R5, RZ, R26, R3 ;  /* 0x0000001aff057219 */ /* 0x000fe40000011603 */
[----:B------:R-:W-:Y:S01]  /*aa60*/  LOP3.LUT R25, RZ, R4, RZ, 0x33, !PT ;  /* 0x00000004ff197212 */ /* 0x000fe200078e33ff */
[----:B------:R-:W3:Y:S01]  /*aa70*/  LDC R30, c[0x0][0x638] ;  /* 0x00018e00ff1e7b82 */ /* 0x000ee20000000800 */
[----:B------:R-:W-:Y:S01]  /*aa80*/  SHF.L.U32 R26, R7, R26, RZ ;  /* 0x0000001a071a7219 */ /* 0x000fe200000006ff */
[----:B------:R-:W-:-:S06]  /*aa90*/  IMAD.MOV.U32 R4, RZ, RZ, R14 ;  /* 0x000000ffff047224 */ /* 0x000fcc00078e000e */
[----:B------:R-:W0:Y:S01]  /*aaa0*/  LDC R31, c[0x0][0x610] ;  /* 0x00018400ff1f7b82 */ /* 0x000e220000000800 */
[----:B----4-:R-:W-:Y:S05]  /*aab0*/  @!P0 BRA `(.L_x_187) ;  /* 0x0000000000288947 */ /* 0x010fea0003800000 */
[----:B------:R-:W4:Y:S02]  /*aac0*/  LDC R3, c[0x0][0x64c] ;  /* 0x00019300ff037b82 */ /* 0x000f240000000800 */
[----:B----4-:R-:W-:-:S05]  /*aad0*/  IADD3 R3, P0, R14, R3, RZ ;  /* 0x000000030e037210 */ /* 0x010fca0007f1e0ff */
        /* <DEDUP_REMOVED lines=8> */
.L_x_187:
[----:B------:R-:W-:Y:S01]  /*ab60*/  ISETP.NE.AND P0, PT, R2, 0x1, PT ;  /* 0x000000010200780c */ /* 0x000fe20003f05270 */
[----:B0-----:R-:W-:Y:S01]  /*ab70*/  VIADD R7, R20, 0xffffffff ;  /* 0xffffffff14077836 */ /* 0x001fe20000000000 */
[----:B-12---:R-:W-:Y:S01]  /*ab80*/  SHF.R.U64 R0, R4, R27, R5 ;  /* 0x0000001b04007219 */ /* 0x006fe20000001205 */
[----:B------:R-:W-:Y:S01]  /*ab90*/  IMAD.MOV R13, RZ, RZ, -R13 ;  /* 0x000000ffff0d7224 */ /* 0x000fe200078e0a0d */
[----:B------:R-:W-:Y:S01]  /*aba0*/  LOP3.LUT R5, R10, R25, RZ, 0xc0, !PT ;  /* 0x000000190a057212 */ /* 0x000fe200078ec0ff */
[----:B------:R-:W-:Y:S01]  /*abb0*/  IMAD.MOV.U32 R4, RZ, RZ, 0x1 ;  /* 0x00000001ff047424 */ /* 0x000fe200078e00ff */
[----:B------:R-:W-:Y:S01]  /*abc0*/  LOP3.LUT R12, R12, R7, RZ, 0xc0, !PT ;  /* 0x000000070c0c7212 */ /* 0x000fe200078ec0ff */
[----:B------:R-:W-:Y:S02]  /*abd0*/  IMAD.MOV R3, RZ, RZ, -R0 ;  /* 0x000000ffff037224 */ /* 0x000fe400078e0a00 */
[----:B------:R-:W-:Y:S02]  /*abe0*/  IMAD R0, R26, R0, R5 ;  /* 0x000000001a007224 */ /* 0x000fe400078e0205 */
[----:B---3--:R-:W-:-:S02]  /*abf0*/  IMAD R3, R3, R30, R14 ;  /* 0x0000001e03037224 */ /* 0x008fc400078e020e */
[----:B------:R-:W-:Y:S02]  /*ac00*/  @P0 IMAD R21, R15, R13, R24 ;  /* 0x0000000d0f150224 */ /* 0x000fe400078e0218 */
[----:B------:R-:W-:Y:S01]  /*ac10*/  IMAD R5, R3, R20, R12 ;  /* 0x0000001403057224 */ /* 0x000fe200078e020c */
[----:B------:R-:W-:Y:S01]  /*ac20*/  PRMT R3, R4, 0x7610, R3 ;  /* 0x0000761004037816 */ /* 0x000fe20000000003 */
[----:B------:R-:W-:-:S05]  /*ac30*/  IMAD R0, R0, R31, R21 ;  /* 0x0000001f00007224 */ /* 0x000fca00078e0215 */
[----:B------:R-:W-:Y:S02]  /*ac40*/  SEL R107, R5, R0, !P0 ;  /* 0x00000000056b7207 */ /* 0x000fe40004000000 */
[----:B------:R-:W-:-:S07]  /*ac50*/  SEL R0, R0, R5, !P0 ;  /* 0x0000000500007207 */ /* 0x000fce0004000000 */
.L_x_185:
[----:B------:R-:W-:Y:S01]  /*ac60*/  LOP3.LUT P0, RZ, R3, 0xff, RZ, 0xc0, !PT ;  /* 0x000000ff03ff7812 */ /* 0x000fe2000780c0ff */
[----:B------:R-:W-:-:S12]  /*ac70*/  IMAD.MOV.U32 R106, RZ, RZ, R0 ;  /* 0x000000ffff6a7224 */ /* 0x000fd800078e0000 */
[----:B------:R-:W-:Y:S05]  /*ac80*/  @P0 BRA `(.L_x_188) ;  /* 0xffffff6000980947 */ /* 0x000fea000383ffff */
[----:B------:R-:W-:Y:S05]  /*ac90*/  EXIT ;  /* 0x000000000000794d */ /* 0x000fea0003800000 */
.L_x_3:
[----:B0-----:R-:W-:Y:S01]  /*aca0*/  ULDC.64 UR4, c[0x0][0x650] ;  /* 0x0001940000047ab9 */ /* 0x001fe20000000a00 */
        /* <DEDUP_REMOVED lines=25> */
.L_x_190:
[--C-:B------:R-:W-:Y:S01]  /*ae40*/  SHF.R.U64 R12, R10, R14, R11.reuse ;  /* 0x0000000e0a0c7219 */ /* 0x100fe2000000120b */
[----:B------:R-:W0:Y:S01]  /*ae50*/  LDC R22, c[0x0][0x618] ;  /* 0x00018600ff167b82 */ /* 0x000e220000000800 */
[----:B------:R-:W-:Y:S01]  /*ae60*/  I2FP.F32.U32 R6, R4 ;  /* 0x0000000400067245 */ /* 0x000fe20000201000 */
[----:B------:R-:W-:Y:S01]  /*ae70*/  ULDC UR4, c[0x0][0x150] ;  /* 0x0000540000047ab9 */ /* 0x000fe20000000800 */
[----:B------:R-:W-:Y:S02]  /*ae80*/  SHF.R.U32.HI R5, RZ, R14, R11 ;  /* 0x0000000eff057219 */ /* 0x000fe4000001160b */
[----:B------:R-:W-:Y:S01]  /*ae90*/  IADD3 R9, P0, RZ, -R12, RZ ;  /* 0x8000000cff097210 */ /* 0x000fe20007f1e0ff */
[----:B------:R-:W-:Y:S01]  /*aea0*/  FMUL R11, R6, UR4 ;  /* 0x00000004060b7c20 */ /* 0x000fe20008400000 */
[----:B------:R-:W-:Y:S01]  /*aeb0*/  ULDC UR4, c[0x0][0x154] ;  /* 0x0000550000047ab9 */ /* 0x000fe20000000800 */
[----:B------:R-:W1:Y:S02]  /*aec0*/  LDC.64 R24, c[0x0][0x640] ;  /* 0x00019000ff187b82 */ /* 0x000e640000000a00 */
[----:B------:R-:W-:-:S02]  /*aed0*/  IMAD.X R5, RZ, RZ, ~R5, P0 ;  /* 0x000000ffff057224 */ /* 0x000fc400000e0e05 */
[----:B------:R-:W2:Y:S01]  /*aee0*/  F2I.U32.TRUNC.NTZ R11, R11 ;  /* 0x0000000b000b7305 */ /* 0x000ea2000020f000 */
[----:B------:R-:W-:-:S03]  /*aef0*/  IMAD.WIDE.U32 R6, R9, R20, R16 ;  /* 0x0000001409067225 */ /* 0x000fc600078e0010 */
[----:B------:R-:W3:Y:S01]  /*af00*/  LDC R13, c[0x0][0x144] ;  /* 0x00005100ff0d7b82 */ /* 0x000ee20000000800 */
[----:B------:R-:W-:-:S04]  /*af10*/  IMAD R8, R5, R20, RZ ;  /* 0x0000001405087224 */ /* 0x000fc800078e02ff */
[----:B------:R-:W-:Y:S02]  /*af20*/  IMAD R5, R9, R21, R8 ;  /* 0x0000001509057224 */ /* 0x000fe400078e0208 */
[----:B------:R-:W-:Y:S01]  /*af30*/  IMAD.MOV.U32 R8, RZ, RZ, -0x1 ;  /* 0xffffffffff087424 */ /* 0x000fe200078e00ff */
[----:B------:R-:W4:Y:S01]  /*af40*/  LDC R14, c[0x0][0x608] ;  /* 0x00018200ff0e7b82 */ /* 0x000f220000000800 */
[----:B------:R-:W-:Y:S01]  /*af50*/  IMAD.IADD R5, R7, 0x1, R5 ;  /* 0x0000000107057824 */ /* 0x000fe200078e0205 */
[----:B------:R-:W-:-:S04]  /*af60*/  I2FP.F32.U32 R7, R3 ;  /* 0x0000000300077245 */ /* 0x000fc80000201000 */
[-C--:B0-----:R-:W-:Y:S01]  /*af70*/  SHF.R.U64 R10, R6, R22.reuse, R5 ;  /* 0x00000016060a7219 */ /* 0x081fe20000001205 */
[----:B--2---:R-:W-:Y:S01]  /*af80*/  IMAD.MOV R6, RZ, RZ, -R11 ;  /* 0x000000ffff067224 */ /* 0x004fe200078e0a0b */
[----:B------:R-:W0:Y:S01]  /*af90*/  LDC R9, c[0x0][0x658] ;  /* 0x00019600ff097b82 */ /* 0x000e220000000800 */
[----:B-1----:R-:W-:Y:S01]  /*afa0*/  ISETP.NE.U32.AND P0, PT, R24, RZ, PT ;  /* 0x000000ff1800720c */ /* 0x002fe20003f05070 */
[----:B------:R-:W-:Y:S01]  /*afb0*/  FMUL R7, R7, UR4 ;  /* 0x0000000407077c20 */ /* 0x000fe20008400000 */
[----:B------:R-:W-:Y:S02]  /*afc0*/  SHF.R.U32.HI R5, RZ, R22, R5 ;  /* 0x00000016ff057219 */ /* 0x000fe40000011605 */
[----:B------:R-:W-:-:S03]  /*afd0*/  ISETP.NE.AND.EX P0, PT, R25, RZ, PT, P0 ;  /* 0x000000ff1900720c */ /* 0x000fc60003f05300 */
[----:B------:R-:W1:Y:S01]  /*afe0*/  LDC R20, c[0x0][0x148] ;  /* 0x00005200ff147b82 */ /* 0x000e620000000800 */
[----:B---3--:R-:W-:Y:S02]  /*aff0*/  IMAD R23, R13, R6, R4 ;  /* 0x000000060d177224 */ /* 0x008fe400078e0204 */
[----:B------:R-:W-:-:S05]  /*b000*/  IMAD.MOV.U32 R6, RZ, RZ, 0x1 ;  /* 0x00000001ff067424 */ /* 0x000fca00078e00ff */
[----:B------:R-:W2:Y:S01]  /*b010*/  LDC R21, c[0x0][0x600] ;  /* 0x00018000ff157b82 */ /* 0x000ea20000000800 */
[-CC-:B----4-:R-:W-:Y:S02]  /*b020*/  SHF.R.U64 R13, R10, R14.reuse, R5.reuse ;  /* 0x0000000e0a0d7219 */ /* 0x190fe40000001205 */
[----:B------:R-:W-:Y:S02]  /*b030*/  SHF.R.U32.HI R4, RZ, R14, R5 ;  /* 0x0000000eff047219 */ /* 0x000fe40000011605 */
[----:B------:R3:W4:Y:S03]  /*b040*/  F2I.U32.TRUNC.NTZ R14, R7 ;  /* 0x00000007000e7305 */ /* 0x000726000020f000 */
[----:B------:R-:W1:Y:S01]  /*b050*/  LDC R26, c[0x0][0x648] ;  /* 0x00019200ff1a7b82 */ /* 0x000e620000000800 */
[-C--:B0-----:R-:W-:Y:S02]  /*b060*/  SHF.R.U64 R15, R13, R9.reuse, R4 ;  /* 0x000000090d0f7219 */ /* 0x081fe40000001204 */
[----:B------:R-:W-:-:S02]  /*b070*/  SHF.L.U32 R8, R8, R9, RZ ;  /* 0x0000000908087219 */ /* 0x000fc400000006ff */
[-C--:B------:R-:W-:Y:S01]  /*b080*/  SHF.R.U32.HI R5, RZ, R9.reuse, R4 ;  /* 0x00000009ff057219 */ /* 0x080fe20000011604 */
[----:B------:R-:W-:Y:S01]  /*b090*/  IMAD.MOV.U32 R4, RZ, RZ, R15 ;  /* 0x000000ffff047224 */ /* 0x000fe200078e000f */
[----:B------:R-:W-:Y:S01]  /*b0a0*/  SHF.L.U32 R22, R6, R9, RZ ;  /* 0x0000000906167219 */ /* 0x000fe200000006ff */
[----:B------:R-:W0:Y:S01]  /*b0b0*/  LDC R27, c[0x0][0x638] ;  /* 0x00018e00ff1b7b82 */ /* 0x000e220000000800 */
[----:B------:R-:W-:-:S07]  /*b0c0*/  LOP3.LUT R28, RZ, R8, RZ, 0x33, !PT ;  /* 0x00000008ff1c7212 */ /* 0x000fce00078e33ff */
        /* <DEDUP_REMOVED lines=12> */
.L_x_191:
[----:B------:R-:W-:Y:S01]  /*b190*/  ISETP.NE.AND P0, PT, R2, 0x1, PT ;  /* 0x000000010200780c */ /* 0x000fe20003f05270 */
[----:B--2---:R-:W-:Y:S01]  /*b1a0*/  VIADD R7, R21, 0xffffffff ;  /* 0xffffffff15077836 */ /* 0x004fe20000000000 */
[----:B-1----:R-:W-:Y:S01]  /*b1b0*/  SHF.R.U64 R5, R4, R26, R5 ;  /* 0x0000001a04057219 */ /* 0x002fe20000001205 */
[----:B------:R-:W-:Y:S01]  /*b1c0*/  IMAD.MOV R14, RZ, RZ, -R14 ;  /* 0x000000ffff0e7224 */ /* 0x000fe200078e0a0e */
[----:B------:R-:W-:Y:S01]  /*b1d0*/  LOP3.LUT R4, R13, R28, RZ, 0xc0, !PT ;  /* 0x0000001c0d047212 */ /* 0x000fe200078ec0ff */
[----:B------:R-:W-:Y:S01]  /*b1e0*/  IMAD.MOV.U32 R8, RZ, RZ, R12 ;  /* 0x000000ffff087224 */ /* 0x000fe200078e000c */
[----:B------:R-:W-:Y:S01]  /*b1f0*/  LOP3.LUT R10, R10, R7, RZ, 0xc0, !PT ;  /* 0x000000070a0a7212 */ /* 0x000fe200078ec0ff */
[----:B------:R-:W-:Y:S02]  /*b200*/  IMAD.MOV R6, RZ, RZ, -R5 ;  /* 0x000000ffff067224 */ /* 0x000fe400078e0a05 */
[----:B------:R-:W-:-:S04]  /*b210*/  IMAD R4, R22, R5, R4 ;  /* 0x0000000516047224 */ /* 0x000fc800078e0204 */
[----:B------:R-:W-:Y:S02]  /*b220*/  @P0 IMAD R23, R20, R14, R3 ;  /* 0x0000000e14170224 */ /* 0x000fe400078e0203 */
[----:B0-----:R-:W-:Y:S02]  /*b230*/  IMAD R3, R6, R27, R15 ;  /* 0x0000001b06037224 */ /* 0x001fe400078e020f */
[----:B------:R-:W-:Y:S02]  /*b240*/  IMAD R7, R4, R29, R23 ;  /* 0x0000001d04077224 */ /* 0x000fe400078e0217 */
[----:B------:R-:W-:Y:S02]  /*b250*/  IMAD R4, R3, R21, R10 ;  /* 0x0000001503047224 */ /* 0x000fe400078e020a */
[----:B------:R-:W-:-:S03]  /*b260*/  IMAD.MOV.U32 R6, RZ, RZ, 0x1 ;  /* 0x00000001ff067424 */ /* 0x000fc600078e00ff */
[----:B------:R-:W-:Y:S02]  /*b270*/  SEL R9, R4, R7, !P0 ;  /* 0x0000000704097207 */ /* 0x000fe40004000000 */
[----:B------:R-:W-:-:S07]  /*b280*/  SEL R7, R7, R4, !P0 ;  /* 0x0000000407077207 */ /* 0x000fce0004000000 */
.L_x_189:
[----:B------:R-:W-:-:S08]  /*b290*/  NOP ;  /* 0x0000000000007918 */ /* 0x000fd00000000000 */
[----:B------:R-:W0:-:S00]  /*b2a0*/  USETMAXREG.DEALLOC.CTAPOOL 0x28 ;  /* 0x00000028000079c8 */ /* 0x000e0000080e0500 */
[----:B0-----:R-:W-:-:S13]  /*b2b0*/  ISETP.NE.AND P0, PT, R0, RZ, PT ;  /* 0x000000ff0000720c */ /* 0x001fda0003f05270 */
[----:B------:R-:W-:Y:S05]  /*b2c0*/  @P0 EXIT ;  /* 0x000000000000094d */ /* 0x000fea0003800000 */
[----:B------:R-:W-:Y:S01]  /*b2d0*/  LOP3.LUT P0, RZ, R6, 0xff, RZ, 0xc0, !PT ;  /* 0x000000ff06ff7812 */ /* 0x000fe2000780c0ff */
[----:B------:R-:W-:Y:S02]  /*b2e0*/  IMAD.MOV.U32 R3, RZ, RZ, 0x1 ;  /* 0x00000001ff037424 */ /* 0x000fe400078e00ff */
[----:B------:R-:W-:-:S10]  /*b2f0*/  IMAD.MOV.U32 R0, RZ, RZ, RZ ;  /* 0x000000ffff007224 */ /* 0x000fd400078e00ff */
[----:B------:R-:W-:Y:S05]  /*b300*/  @!P0 BRA `(.L_x_192) ;  /* 0x0000000c00648947 */ /* 0x000fea0003800000 */
[----:B------:R-:W0:Y:S01]  /*b310*/  LDC R0, c[0x0][0x28c] ;  /* 0x0000a300ff007b82 */ /* 0x000e220000000800 */
[----:B------:R-:W-:Y:S01]  /*b320*/  ULDC UR5, c[0x0][0x658] ;  /* 0x0001960000057ab9 */ /* 0x000fe20000000800 */
[----:B------:R-:W-:Y:S01]  /*b330*/  UMOV UR7, 0xffffffff ;  /* 0xffffffff00077882 */ /* 0x000fe20000000000 */
[----:B------:R-:W-:Y:S01]  /*b340*/  ULDC UR6, c[0x0][0xc] ;  /* 0x0000030000067ab9 */ /* 0x000fe20000000800 */
[----:B------:R-:W-:Y:S01]  /*b350*/  USHF.L.U32 UR9, UR7, UR5, URZ ;  /* 0x0000000507097299 */ /* 0x000fe2000800063f */
[C---:B------:R-:W-:Y:S01]  /*b360*/  LOP3.LUT P2, RZ, R18.reuse, 0x7f, RZ, 0xc0, !PT ;  /* 0x0000007f12ff7812 */ /* 0x040fe2000784c0ff */
[----:B------:R-:W-:Y:S01]  /*b370*/  UMOV UR8, 0x1 ;  /* 0x0000000100087882 */ /* 0x000fe20000000000 */
[----:B------:R-:W-:Y:S01]  /*b380*/  ULDC UR7, c[0x0][0x10] ;  /* 0x0000040000077ab9 */ /* 0x000fe20000000800 */
[----:B------:R-:W-:Y:S01]  /*b390*/  LOP3.LUT P0, RZ, R18, 0x1f, RZ, 0xc0, !PT ;  /* 0x0000001f12ff7812 */ /* 0x000fe2000780c0ff */
[----:B------:R-:W-:Y:S01]  /*b3a0*/  UIMAD.WIDE.U32 UR6, UR6, UR7, URZ ;  /* 0x00000007060672a5 */ /* 0x000fe2000f8e003f */
[----:B------:R-:W-:Y:S01]  /*b3b0*/  BSSY B0, `(.L_x_192) ;  /* 0x00000ce000007945 */ /* 0x000fe20003800000 */
[----:B------:R-:W-:Y:S01]  /*b3c0*/  USHF.L.U32 UR5, UR8, UR5, URZ ;  /* 0x0000000508057299 */ /* 0x000fe2000800063f */
[----:B------:R-:W-:Y:S01]  /*b3d0*/  IMAD.MOV.U32 R11, RZ, RZ, 0x1 ;  /* 0x00000001ff0b7424 */ /* 0x000fe200078e00ff */
[----:B------:R-:W-:Y:S01]  /*b3e0*/  LOP3.LUT R18, R19, 0x2, RZ, 0xfc, !PT ;  /* 0x0000000213127812 */ /* 0x000fe200078efcff */
[----:B------:R-:W-:Y:S01]  /*b3f0*/  ULDC UR8, c[0x0][0x14] ;  /* 0x0000050000087ab9 */ /* 0x000fe20000000800 */
[----:B------:R-:W-:Y:S01]  /*b400*/  PLOP3.LUT P0, PT, P0, P2, PT, 0x8a, 0x0 ;  /* 0x000000000000781c */ /* 0x000fe20000705172 */
[----:B------:R-:W-:-:S02]  /*b410*/  UIMAD.WIDE.U32 UR30, UR6, UR8, URZ ;  /* 0x00000008061e72a5 */ /* 0x000fc4000f8e003f */
[----:B------:R-:W-:Y:S01]  /*b420*/  UIMAD UR7, UR7, UR8, URZ ;  /* 0x00000008070772a4 */ /* 0x000fe2000f8e023f */
[----:B------:R-:W-:Y:S01]  /*b430*/  ULDC UR4, c[0x0][0x600] ;  /* 0x0001800000047ab9 */ /* 0x000fe20000000800 */
[----:B------:R-:W-:Y:S02]  /*b440*/  ULOP3.LUT UR6, URZ, UR9, URZ, 0x33, !UPT ;  /* 0x000000093f067292 */ /* 0x000fe4000f8e333f */
[----:B------:R-:W-:Y:S01]  /*b450*/  UIADD3 UR4, UR4, -0x1, URZ ;  /* 0xffffffff04047890 */ /* 0x000fe2000fffe03f */
[----:B0-----:R-:W-:Y:S01]  /*b460*/  VIADD R0, R0, 0x7f ;  /* 0x0000007f00007836 */ /* 0x001fe20000000000 */
[----:B------:R-:W-:Y:S01]  /*b470*/  UIADD3 UR7, UR31, UR7, URZ ;  /* 0x000000071f077290 */ /* 0x000fe2000fffe03f */
[----:B------:R-:W-:-:S03]  /*b480*/  ULDC.64 UR38, c[0x0][0x198] ;  /* 0x0000660000267ab9 */ /* 0x000fc60000000a00 */
[----:B------:R-:W-:-:S04]  /*b490*/  SHF.R.S32.HI R3, RZ, 0x1f, R0 ;  /* 0x0000001fff037819 */ /* 0x000fc80000011400 */
[----:B------:R-:W-:Y:S01]  /*b4a0*/  LEA.HI R3, R3, R0, RZ, 0x7 ;  /* 0x0000000003037211 */ /* 0x000fe200078f38ff */
[----:B------:R-:W-:-:S03]  /*b4b0*/  IMAD.MOV.U32 R0, RZ, RZ, RZ ;  /* 0x000000ffff007224 */ /* 0x000fc600078e00ff */
[----:B------:R-:W-:Y:S01]  /*b4c0*/  SHF.R.S32.HI R13, RZ, 0x7, R3 ;  /* 0x00000007ff0d7819 */ /* 0x000fe20000011403 */
[----:B------:R-:W-:-:S04]  /*b4d0*/  IMAD.MOV.U32 R3, RZ, RZ, 0x1 ;  /* 0x00000001ff037424 */ /* 0x000fc800078e00ff */
[----:B------:R-:W-:-:S07]  /*b4e0*/  VIADD R10, R13, 0x1 ;  /* 0x000000010d0a7836 */ /* 0x000fce0000000000 */
.L_x_204:
[----:B------:R-:W-:-:S03]  /*b4f0*/  UMOV UR8, 0xffffffff ;  /* 0xffffffff00087882 */ /* 0x000fc60000000000 */
[----:B------:R-:W-:Y:S05]  /*b500*/  BRA.DIV UR8, `(.L_x_193) ;  /* 0x0000000e08887947 */ /* 0x000fea000b800000 */
[----:B------:R-:W-:-:S13]  /*b510*/  ELECT P6, URZ, PT ;  /* 0x00000000003f782f */ /* 0x000fda00038c0000 */
.L_x_213:
[----:B------:R-:W0:Y:S01]  /*b520*/  LDC R4, c[0x0][0x28c] ;  /* 0x0000a300ff047b82 */ /* 0x000e220000000800 */
[----:B------:R-:W-:Y:S01]  /*b530*/  BSSY B1, `(.L_x_194) ;  /* 0x0000043000017945 */ /* 0x000fe20003800000 */
[----:B0-----:R-:W-:-:S13]  /*b540*/  ISETP.LT.OR P6, PT, R4, 0x1, !P6 ;  /* 0x000000010400780c */ /* 0x001fda00077c1670 */
[----:B------:R-:W-:Y:S05]  /*b550*/  @P6 BRA `(.L_x_195) ;  /* 0x0000000400006947 */ /* 0x000fea0003800000 */
[----:B------:R-:W-:Y:S02]  /*b560*/  IMAD.SHL.U32 R14, R7, 0x100, RZ ;  /* 0x00000100070e7824 */ /* 0x000fe400078e00ff */
[----:B------:R-:W-:Y:S02]  /*b570*/  IMAD R15, R9, 0x50, RZ ;  /* 0x00000050090f7824 */ /* 0x000fe400078e02ff */
[----:B------:R-:W-:Y:S02]  /*b580*/  IMAD.MOV.U32 R20, RZ, RZ, RZ ;  /* 0x000000ffff147224 */ /* 0x000fe400078e00ff */
[----:B------:R-:W-:Y:S02]  /*b590*/  IMAD.MOV.U32 R4, RZ, RZ, R10 ;  /* 0x000000ffff047224 */ /* 0x000fe400078e000a */
[----:B------:R-:W-:Y:S02]  /*b5a0*/  IMAD.MOV.U32 R5, RZ, RZ, R3 ;  /* 0x000000ffff057224 */ /* 0x000fe400078e0003 */
[----:B------:R-:W-:-:S07]  /*b5b0*/  IMAD.MOV.U32 R6, RZ, RZ, R0 ;  /* 0x000000ffff067224 */ /* 0x000fce00078e0000 */
.L_x_199:
[----:B------:R-:W0:Y:S01]  /*b5c0*/  S2R R12, SR_CgaCtaId ;  /* 0x00000000000c7919 */ /* 0x000e220000008800 */
[----:B------:R-:W-:Y:S01]  /*b5d0*/  MOV R7, 0x400 ;  /* 0x0000040000077802 */ /* 0x000fe20000000f00 */
[----:B------:R-:W1:Y:S03]  /*b5e0*/  @!P2 LDC R9, c[0x0][0x500] ;  /* 0x00014000ff09ab82 */ /* 0x000e660000000800 */
[----:B0-----:R-:W-:Y:S02]  /*b5f0*/  LEA R21, R12, R7, 0x18 ;  /* 0x000000070c157211 */ /* 0x001fe400078ec0ff */
[----:B------:R-:W-:-:S03]  /*b600*/  SHF.L.U32 R7, R5, 0x1f, RZ ;  /* 0x0000001f05077819 */ /* 0x000fc600000006ff */
[----:B------:R-:W-:-:S04]  /*b610*/  IMAD R12, R6, 0x8, R21 ;  /* 0x00000008060c7824 */ /* 0x000fc800078e0215 */
[----:B------:R-:W0:Y:S02]  /*b620*/  SYNCS.PHASECHK.TRANS64.TRYWAIT P1, [R12+URZ+0x10], R7 ;  /* 0x000010070c0075a7 */ /* 0x000e24000802017f */
[----:B01----:R-:W-:Y:S05]  /*b630*/  @!P1 BRA `(.L_x_196) ;  /* 0x0000000c005c9947 */ /* 0x003fea0003800000 */
.L_x_214:
[----:B0-----:R-:W-:Y:S01]  /*b640*/  PRMT R7, R18, 0x9910, RZ ;  /* 0x0000991012077816 */ /* 0x001fe200000000ff */
[----:B------:R0:W-:Y:S03]  /*b650*/  @!P2 SYNCS.ARRIVE.TRANS64 RZ, [R12+URZ], R9 ;  /* 0x000000090cffa9a7 */ /* 0x0001e6000800003f */
[----:B------:R-:W-:-:S13]  /*b660*/  ISETP.NE.AND P1, PT, R7, 0x2, PT ;  /* 0x000000020700780c */ /* 0x000fda0003f25270 */
[----:B0-----:R-:W-:Y:S05]  /*b670*/  @P1 BRA `(.L_x_197) ;  /* 0x0000000000041947 */ /* 0x001fea0003800000 */
[----:B------:R-:W-:Y:S01]  /*b680*/  BPT.TRAP 0x1 ;  /* 0x000000040000795c */ /* 0x000fe20000300000 */
.L_x_197:
[----:B------:R-:W-:Y:S05]  /*b690*/  @P0 BRA `(.L_x_198) ;  /* 0x0000000000040947 */ /* 0x000fea0003800000 */
[----:B------:R-:W-:Y:S01]  /*b6a0*/  BPT.TRAP 0x1 ;  /* 0x000000040000795c */ /* 0x000fe20000300000 */
.L_x_198:
[--C-:B------:R-:W-:Y:S01]  /*b6b0*/  IMAD R7, R6, 0x10000, R21.reuse ;  /* 0x0001000006077824 */ /* 0x100fe200078e0215 */
[----:B------:R-:W-:Y:S01]  /*b6c0*/  R2UR UR34, R20 ;  /* 0x00000000142272ca */ /* 0x000fe200000e0000 */
[----:B------:R-:W-:Y:S01]  /*b6d0*/  IMAD R21, R6, 0x5000, R21 ;  /* 0x0000500006157824 */ /* 0x000fe200078e0215 */
[----:B------:R-:W-:Y:S01]  /*b6e0*/  R2UR UR33, R12 ;  /* 0x000000000c2172ca */ /* 0x000fe200000e0000 */
[----:B------:R-:W-:Y:S01]  /*b6f0*/  VIADD R4, R4, 0xffffffff ;  /* 0xffffffff04047836 */ /* 0x000fe20000000000 */
[----:B------:R-:W-:Y:S01]  /*b700*/  R2UR UR24, R7 ;  /* 0x00000000071872ca */ /* 0x000fe200000e0000 */
[----:B------:R-:W-:Y:S01]  /*b710*/  UIADD3 UR14, UP0, UR38, 0xf0, URZ ;  /* 0x000000f0260e7890 */ /* 0x000fe2000ff1e03f */
[----:B------:R-:W-:Y:S01]  /*b720*/  R2UR UR8, R21 ;  /* 0x00000000150872ca */ /* 0x000fe200000e0000 */
[----:B------:R-:W-:Y:S01]  /*b730*/  UIADD3 UR40, UP1, UR38, 0x1f0, URZ ;  /* 0x000001f026287890 */ /* 0x000fe2000ff3e03f */
[----:B------:R-:W-:Y:S01]  /*b740*/  R2UR UR36, R8 ;  /* 0x00000000082472ca */ /* 0x000fe200000e0000 */
[----:B------:R-:W-:Y:S01]  /*b750*/  UIADD3.X UR15, URZ, UR39, URZ, UP0, !UPT ;  /* 0x000000273f0f7290 */ /* 0x000fe200087fe43f */
[----:B------:R-:W-:Y:S01]  /*b760*/  R2UR UR35, R14 ;  /* 0x000000000e2372ca */ /* 0x000fe200000e0000 */
[----:B------:R-:W-:Y:S01]  /*b770*/  UIADD3.X UR41, URZ, UR39, URZ, UP1, !UPT ;  /* 0x000000273f297290 */ /* 0x000fe20008ffe43f */
[----:B------:R-:W-:Y:S01]  /*b780*/  R2UR UR19, R15 ;  /* 0x000000000f1372ca */ /* 0x000fe200000e0000 */
[----:B------:R-:W-:Y:S01]  /*b790*/  UIADD3 UR26, UR34, 0x40, URZ ;  /* 0x00000040221a7890 */ /* 0x000fe2000fffe03f */
[----:B------:R-:W-:Y:S01]  /*b7a0*/  ISETP.GT.AND P3, PT, R4, 0x1, PT ;  /* 0x000000010400780c */ /* 0x000fe20003f64270 */
[----:B------:R-:W-:Y:S01]  /*b7b0*/  VIADD R6, R6, 0x1 ;  /* 0x0000000106067836 */ /* 0x000fe20000000000 */
[----:B------:R-:W-:Y:S01]  /*b7c0*/  UMOV UR22, 0x0 ;  /* 0x0000000000167882 */ /* 0x000fe20000000000 */
[----:B------:R-:W-:Y:S01]  /*b7d0*/  UIADD3 UR32, UR24, 0x100, URZ ;  /* 0x0000010018207890 */ /* 0x000fe2000fffe03f */
[----:B------:R-:W-:Y:S01]  /*b7e0*/  VIADD R20, R20, 0x80 ;  /* 0x0000008014147836 */ /* 0x000fe20000000000 */
[----:B------:R-:W-:Y:S01]  /*b7f0*/  UIADD3 UR24, UR24, 0x8100, URZ ;  /* 0x0000810018187890 */ /* 0x000fe2000fffe03f */
[----:B------:R-:W-:Y:S01]  /*b800*/  ISETP.NE.AND P1, PT, R6, 0x2, PT ;  /* 0x000000020600780c */ /* 0x000fe20003f25270 */
[----:B------:R-:W-:-:S02]  /*b810*/  UIADD3 UR16, UR8, 0x20100, URZ ;  /* 0x0002010008107890 */ /* 0x000fc4000fffe03f */
[----:B------:R-:W-:Y:S01]  /*b820*/  UIADD3 UR8, UR8, 0x22900, URZ ;  /* 0x0002290008087890 */ /* 0x000fe2000fffe03f */
[----:B------:R-:W-:Y:S01]  /*b830*/  SEL R12, RZ, 0x1, P1 ;  /* 0x00000001ff0c7807 */ /* 0x000fe20000800000 */
[----:B------:R-:W-:Y:S01]  /*b840*/  UMOV UR23, 0x10000000 ;  /* 0x1000000000177882 */ /* 0x000fe20000000000 */
[----:B------:R-:W-:Y:S01]  /*b850*/  UMOV UR25, UR33 ;  /* 0x0000002100197c82 */ /* 0x000fe20008000000 */
[----:B------:R-:W-:Y:S01]  /*b860*/  UMOV UR28, UR36 ;  /* 0x00000024001c7c82 */ /* 0x000fe20008000000 */
[----:B------:R-:W-:Y:S01]  /*b870*/  UMOV UR27, UR35 ;  /* 0x00000023001b7c82 */ /* 0x000fe20008000000 */
[----:B------:R-:W-:Y:S01]  /*b880*/  UMOV UR17, UR33 ;  /* 0x0000002100117c82 */ /* 0x000fe20008000000 */
[----:B------:R-:W-:Y:S01]  /*b890*/  UMOV UR18, UR34 ;  /* 0x0000002200127c82 */ /* 0x000fe20008000000 */
[----:B------:R-:W-:Y:S01]  /*b8a0*/  UMOV UR20, UR36 ;  /* 0x0000002400147c82 */ /* 0x000fe20008000000 */
[----:B------:R0:W-:Y:S01]  /*b8b0*/  UTMALDG.3D [UR32], [UR14], desc[UR22] ;  /* 0x000016200e0075b4 */ /* 0x0001e20008011000 */
[----:B------:R-:W-:Y:S01]  /*b8c0*/  UMOV UR9, UR33 ;  /* 0x0000002100097c82 */ /* 0x000fe20008000000 */
[----:B------:R-:W-:Y:S01]  /*b8d0*/  UMOV UR11, UR19 ;  /* 0x00000013000b7c82 */ /* 0x000fe20008000000 */
[----:B------:R-:W-:Y:S01]  /*b8e0*/  UMOV UR12, UR36 ;  /* 0x00000024000c7c82 */ /* 0x000fe20008000000 */
[----:B------:R-:W-:Y:S01]  /*b8f0*/  UMOV UR10, UR26 ;  /* 0x0000001a000a7c82 */ /* 0x000fe20008000000 */
[----:B------:R-:W-:-:S02]  /*b900*/  LOP3.LUT R5, R5, R12, RZ, 0x3c, !PT ;  /* 0x0000000c05057212 */ /* 0x000fc400078e3cff */
[----:B------:R-:W-:Y:S01]  /*b910*/  SEL R6, R6, RZ, P1 ;  /* 0x000000ff06067207 */ /* 0x000fe20000800000 */
[----:B------:R0:W-:Y:S01]  /*b920*/  UTMALDG.3D [UR24], [UR14], desc[UR22] ;  /* 0x000016180e0075b4 */ /* 0x0001e20008011000 */
[----:B------:R0:W-:Y:S01]  /*b930*/  UTMALDG.3D [UR16], [UR40], desc[UR22] ;  /* 0x00001610280075b4 */ /* 0x0001e20008011000 */
[----:B------:R0:W-:Y:S02]  /*b940*/  UTMALDG.3D [UR8], [UR40], desc[UR22] ;  /* 0x00001608280075b4 */ /* 0x0001e40008011000 */
[----:B0-----:R-:W-:Y:S05]  /*b950*/  @P3 BRA `(.L_x_199) ;  /* 0xfffffffc00183947 */ /* 0x001fea000383ffff */
.L_x_195:
[----:B------:R-:W-:Y:S05]  /*b960*/  BSYNC B1 ;  /* 0x0000000000017941 */ /* 0x000fea0003800000 */
.L_x_194:
[----:B------:R-:W-:Y:S01]  /*b970*/  LOP3.LUT P3, RZ, R11, 0xff, RZ, 0xc0, !PT ;  /* 0x000000ff0bff7812 */ /* 0x000fe2000786c0ff */
[----:B------:R-:W-:Y:S01]  /*b980*/  IMAD.IADD R0, R13, 0x1, R0 ;  /* 0x000000010d007824 */ /* 0x000fe200078e0200 */
[----:B------:R-:W-:Y:S01]  /*b990*/  IADD3 R16, P4, R16, UR30, RZ ;  /* 0x0000001e10107c10 */ /* 0x000fe2000ff9e0ff */
[----:B------:R-:W-:Y:S01]  /*b9a0*/  ULDC.64 UR8, c[0x0][0x650] ;  /* 0x0001940000087ab9 */ /* 0x000fe20000000a00 */
[----:B------:R-:W-:Y:S01]  /*b9b0*/  BSSY B1, `(.L_x_200) ;  /* 0x000006b000017945 */ /* 0x000fe20003800000 */
[----:B------:R-:W-:Y:S01]  /*b9c0*/  IMAD.MOV.U32 R7, RZ, RZ, -0x1 ;  /* 0xffffffffff077424 */ /* 0x000fe200078e00ff */
[----:B------:R-:W-:Y:S01]  /*b9d0*/  SHF.R.U32.HI R4, RZ, 0x1, R0 ;  /* 0x00000001ff047819 */ /* 0x000fe20000011600 */
[----:B------:R-:W-:Y:S01]  /*b9e0*/  IMAD.MOV.U32 R9, RZ, RZ, -0x1 ;  /* 0xffffffffff097424 */ /* 0x000fe200078e00ff */
[----:B------:R-:W-:Y:S01]  /*b9f0*/  ISETP.GT.U32.AND P1, PT, R0, 0x1, PT ;  /* 0x000000010000780c */ /* 0x000fe20003f24070 */
[----:B------:R-:W-:Y:S01]  /*ba00*/  IMAD.MOV.U32 R8, RZ, RZ, -0x1 ;  /* 0xffffffffff087424 */ /* 0x000fe200078e00ff */
[----:B------:R-:W-:-:S02]  /*ba10*/  LOP3.LUT R4, R4, 0x1, RZ, 0xc0, !PT ;  /* 0x0000000104047812 */ /* 0x000fc400078ec0ff */
[----:B------:R-:W-:Y:S01]  /*ba20*/  ISETP.LT.U32.AND P1, PT, R13, 0x2, P1 ;  /* 0x000000020d00780c */ /* 0x000fe20000f21070 */
[----:B------:R-:W0:Y:S01]  /*ba30*/  @P3 S2R R6, SR_CgaCtaId ;  /* 0x0000000000063919 */ /* 0x000e220000008800 */
[----:B------:R-:W-:Y:S02]  /*ba40*/  @P3 MOV R5, 0x400 ;  /* 0x0000040000053802 */ /* 0x000fe40000000f00 */
[----:B------:R-:W-:Y:S02]  /*ba50*/  IADD3.X R17, R17, UR7, RZ, P4, !PT ;  /* 0x0000000711117c10 */ /* 0x000fe4000a7fe4ff */
[----:B------:R-:W-:Y:S02]  /*ba60*/  ISETP.GE.U32.AND P4, PT, R16, UR8, PT ;  /* 0x0000000810007c0c */ /* 0x000fe4000bf86070 */
[----:B------:R-:W-:Y:S02]  /*ba70*/  LOP3.LUT R0, R0, 0x1, RZ, 0xc0, !PT ;  /* 0x0000000100007812 */ /* 0x000fe400078ec0ff */
[----:B------:R-:W-:-:S02]  /*ba80*/  PRMT R11, RZ, 0x7610, R11 ;  /* 0x00007610ff0b7816 */ /* 0x000fc4000000000b */
[----:B0-----:R-:W-:-:S04]  /*ba90*/  @P3 LEA R5, R6, R5, 0x18 ;  /* 0x0000000506053211 */ /* 0x001fc800078ec0ff */
[----:B------:R0:W-:Y:S01]  /*baa0*/  @P3 SYNCS.ARRIVE.TRANS64.A1T0 RZ, [R5+URZ+0x38], RZ ;  /* 0x000038ff05ff39a7 */ /* 0x0001e2000810003f */
[----:B------:R-:W-:Y:S02]  /*bab0*/  ISETP.NE.U32.AND P3, PT, R4, 0x1, PT ;  /* 0x000000010400780c */ /* 0x000fe40003f65070 */
[----:B------:R-:W-:Y:S02]  /*bac0*/  SEL R4, RZ, 0x1, !P1 ;  /* 0x00000001ff047807 */ /* 0x000fe40004800000 */
[----:B------:R-:W-:Y:S02]  /*bad0*/  ISETP.GE.U32.AND.EX P1, PT, R17, UR9, PT, P4 ;  /* 0x0000000911007c0c */ /* 0x000fe4000bf26140 */
[----:B------:R-:W-:-:S04]  /*bae0*/  ISETP.GT.U32.AND P3, PT, R13, 0x1, !P3 ;  /* 0x000000010d00780c */ /* 0x000fc80005f64070 */
[----:B0-----:R-:W-:-:S04]  /*baf0*/  SEL R5, RZ, 0x1, !P3 ;  /* 0x00000001ff057807 */ /* 0x001fc80005800000 */
[--C-:B------:R-:W-:Y:S02]  /*bb00*/  LOP3.LUT R3, R5, R3, R4.reuse, 0x96, !PT ;  /* 0x0000000305037212 */ /* 0x100fe400078e9604 */
[----:B------:R-:W-:Y:S01]  /*bb10*/  PRMT R4, RZ, 0x7610, R4 ;  /* 0x00007610ff047816 */ /* 0x000fe20000000004 */
[----:B------:R-:W-:Y:S06]  /*bb20*/  @P1 BRA `(.L_x_201) ;  /* 0x00000004004c1947 */ /* 0x000fec0003800000 */
[----:B------:R-:W-:Y:S01]  /*bb30*/  ULDC.64 UR8, c[0x0][0x628] ;  /* 0x00018a0000087ab9 */ /* 0x000fe20000000a00 */
[----:B------:R-:W0:Y:S01]  /*bb40*/  S2R R14, SR_CTAID.X ;  /* 0x00000000000e7919 */ /* 0x000e220000002500 */
[----:B------:R-:W-:Y:S01]  /*bb50*/  ISETP.NE.U32.AND P1, PT, RZ, UR8, PT ;  /* 0x00000008ff007c0c */ /* 0x000fe2000bf25070 */
[----:B------:R-:W-:Y:S01]  /*bb60*/  ULDC UR11, c[0x0][0x630] ;  /* 0x00018c00000b7ab9 */ /* 0x000fe20000000800 */
[----:B------:R-:W-:Y:S01]  /*bb70*/  IMAD.MOV.U32 R4, RZ, RZ, R16 ;  /* 0x000000ffff047224 */ /* 0x000fe200078e0010 */
[----:B------:R-:W1:Y:S01]  /*bb80*/  S2R R12, SR_CTAID.Y ;  /* 0x00000000000c7919 */ /* 0x000e620000002600 */
[----:B------:R-:W-:Y:S01]  /*bb90*/  ISETP.NE.AND.EX P1, PT, RZ, UR9, PT, P1 ;  /* 0x00000009ff007c0c */ /* 0x000fe2000bf25310 */
[----:B------:R-:W-:-:S12]  /*bba0*/  IMAD.MOV.U32 R5, RZ, RZ, R17 ;  /* 0x000000ffff057224 */ /* 0x000fd800078e0011 */
[----:B------:R-:W-:Y:S05]  /*bbb0*/  @!P1 BRA `(.L_x_202) ;  /* 0x0000000000289947 */ /* 0x000fea0003800000 */
[----:B------:R-:W-:Y:S02]  /*bbc0*/  ULDC UR10, c[0x0][0x634] ;  /* 0x00018d00000a7ab9 */ /* 0x000fe40000000800 */
[----:B------:R-:W-:-:S05]  /*bbd0*/  IADD3 R9, P1, R16, UR10, RZ ;  /* 0x0000000a10097c10 */ /* 0x000fca000ff3e0ff */
[----:B------:R-:W-:-:S04]  /*bbe0*/  IMAD.X R15, RZ, RZ, R17, P1 ;  /* 0x000000ffff0f7224 */ /* 0x000fc800008e0611 */
[----:B------:R-:W-:-:S04]  /*bbf0*/  IMAD.WIDE.U32 R6, R15, UR8, RZ ;  /* 0x000000080f067c25 */ /* 0x000fc8000f8e00ff */
[----:B------:R-:W-:-:S04]  /*bc00*/  IMAD.WIDE.U32 R6, P1, R9, UR9, R6 ;  /* 0x0000000909067c25 */ /* 0x000fc8000f820006 */
[----:B------:R-:W-:-:S04]  /*bc10*/  IMAD.WIDE.U32 R8, R9, UR8, RZ ;  /* 0x0000000809087c25 */ /* 0x000fc8000f8e00ff */
[----:B------:R-:W-:Y:S01]  /*bc20*/  IMAD.X R5, RZ, RZ, RZ, P1 ;  /* 0x000000ffff057224 */ /* 0x000fe200008e06ff */
[----:B------:R-:W-:Y:S01]  /*bc30*/  IADD3 RZ, P1, R9, R6, RZ ;  /* 0x0000000609ff7210 */ /* 0x000fe20007f3e0ff */
[----:B------:R-:W-:-:S04]  /*bc40*/  IMAD.MOV.U32 R4, RZ, RZ, R7 ;  /* 0x000000ffff047224 */ /* 0x000fc800078e0007 */
[----:B------:R-:W-:-:S08]  /*bc50*/  IMAD.WIDE.U32.X R4, R15, UR9, R4, P1 ;  /* 0x000000090f047c25 */ /* 0x000fd000088e0404 */
.L_x_202:
[--C-:B------:R-:W-:Y:S01]  /*bc60*/  SHF.R.U64 R8, R4, UR11, R5.reuse ;  /* 0x0000000b04087c19 */ /* 0x100fe20008001205 */
[----:B------:R-:W-:Y:S01]  /*bc70*/  ULDC.64 UR8, c[0x0][0x620] ;  /* 0x0001880000087ab9 */ /* 0x000fe20000000a00 */
[----:B------:R-:W-:Y:S01]  /*bc80*/  SHF.R.U32.HI R4, RZ, UR11, R5 ;  /* 0x0000000bff047c19 */ /* 0x000fe20008011605 */
[----:B------:R-:W2:Y:S01]  /*bc90*/  LDC R25, c[0x0][0x144] ;  /* 0x00005100ff197b82 */ /* 0x000ea20000000800 */
[----:B------:R-:W-:Y:S01]  /*bca0*/  IADD3 R7, P1, RZ, -R8, RZ ;  /* 0x80000008ff077210 */ /* 0x000fe20007f3e0ff */
[----:B------:R-:W-:Y:S01]  /*bcb0*/  ULDC.64 UR12, c[0x0][0x640] ;  /* 0x00019000000c7ab9 */ /* 0x000fe20000000a00 */
[----:B0-----:R-:W-:Y:S01]  /*bcc0*/  I2FP.F32.U32 R9, R14 ;  /* 0x0000000e00097245 */ /* 0x001fe20000201000 */
[----:B------:R-:W-:Y:S02]  /*bcd0*/  ULDC UR10, c[0x0][0x608] ;  /* 0x00018200000a7ab9 */ /* 0x000fe40000000800 */
[----:B------:R-:W-:Y:S01]  /*bce0*/  IMAD.X R4, RZ, RZ, ~R4, P1 ;  /* 0x000000ffff047224 */ /* 0x000fe200008e0e04 */
[----:B------:R-:W-:Y:S01]  /*bcf0*/  ISETP.NE.U32.AND P1, PT, RZ, UR12, PT ;  /* 0x0000000cff007c0c */ /* 0x000fe2000bf25070 */
[----:B------:R-:W0:Y:S02]  /*bd00*/  LDC R21, c[0x0][0x148] ;  /* 0x00005200ff157b82 */ /* 0x000e240000000800 */
[----:B------:R-:W-:Y:S01]  /*bd10*/  IMAD R6, R4, UR8, RZ ;  /* 0x0000000804067c24 */ /* 0x000fe2000f8e02ff */
[----:B------:R-:W-:Y:S01]  /*bd20*/  ISETP.NE.AND.EX P1, PT, RZ, UR13, PT, P1 ;  /* 0x0000000dff007c0c */ /* 0x000fe2000bf25310 */
[----:B------:R-:W-:Y:S01]  /*bd30*/  IMAD.WIDE.U32 R4, R7, UR8, R16 ;  /* 0x0000000807047c25 */ /* 0x000fe2000f8e0010 */
[----:B------:R-:W-:-:S03]  /*bd40*/  ULDC UR8, c[0x0][0x150] ;  /* 0x0000540000087ab9 */ /* 0x000fc60000000800 */
[----:B------:R-:W-:Y:S02]  /*bd50*/  IMAD R7, R7, UR9, R6 ;  /* 0x0000000907077c24 */ /* 0x000fe4000f8e0206 */
[----:B------:R-:W-:Y:S01]  /*bd60*/  FMUL R6, R9, UR8 ;  /* 0x0000000809067c20 */ /* 0x000fe20008400000 */
[----:B------:R-:W-:Y:S01]  /*bd70*/  ULDC UR8, c[0x0][0x618] ;  /* 0x0001860000087ab9 */ /* 0x000fe20000000800 */
[----:B------:R-:W-:Y:S01]  /*bd80*/  ULDC UR9, c[0x0][0x154] ;  /* 0x0000550000097ab9 */ /* 0x000fe20000000800 */
[----:B------:R-:W-:-:S03]  /*bd90*/  IMAD.IADD R5, R5, 0x1, R7 ;  /* 0x0000000105057824 */ /* 0x000fc600078e0207 */
[----:B------:R-:W3:Y:S02]  /*bda0*/  F2I.U32.TRUNC.NTZ R6, R6 ;  /* 0x0000000600067305 */ /* 0x000ee4000020f000 */
[----:B------:R-:W-:Y:S02]  /*bdb0*/  SHF.R.U64 R9, R4, UR8, R5 ;  /* 0x0000000804097c19 */ /* 0x000fe40008001205 */
[----:B-1----:R-:W-:-:S05]  /*bdc0*/  I2FP.F32.U32 R4, R12 ;  /* 0x0000000c00047245 */ /* 0x002fca0000201000 */
[----:B------:R-:W-:Y:S01]  /*bdd0*/  FMUL R22, R4, UR9 ;  /* 0x0000000904167c20 */ /* 0x000fe20008400000 */
[----:B------:R-:W-:Y:S01]  /*bde0*/  SHF.R.U32.HI R4, RZ, UR8, R5 ;  /* 0x00000008ff047c19 */ /* 0x000fe20008011605 */
[----:B------:R-:W-:-:S03]  /*bdf0*/  ULDC UR8, c[0x0][0x658] ;  /* 0x0001960000087ab9 */ /* 0x000fc60000000800 */
[--C-:B------:R-:W-:Y:S01]  /*be00*/  SHF.R.U64 R20, R9, UR10, R4.reuse ;  /* 0x0000000a09147c19 */ /* 0x100fe20008001204 */
[----:B------:R-:W1:Y:S01]  /*be10*/  F2I.U32.TRUNC.NTZ R22, R22 ;  /* 0x0000001600167305 */ /* 0x000e62000020f000 */
[----:B------:R-:W-:Y:S01]  /*be20*/  SHF.R.U32.HI R5, RZ, UR10, R4 ;  /* 0x0000000aff057c19 */ /* 0x000fe20008011604 */
[----:B---3--:R-:W-:-:S03]  /*be30*/  IMAD.MOV R6, RZ, RZ, -R6 ;  /* 0x000000ffff067224 */ /* 0x008fc600078e0a06 */
[--C-:B------:R-:W-:Y:S01]  /*be40*/  SHF.R.U64 R15, R20, UR8, R5.reuse ;  /* 0x00000008140f7c19 */ /* 0x100fe20008001205 */
[----:B--2---:R-:W-:Y:S01]  /*be50*/  IMAD R14, R25, R6, R14 ;  /* 0x00000006190e7224 */ /* 0x004fe200078e020e */
[----:B------:R-:W-:-:S03]  /*be60*/  SHF.R.U32.HI R23, RZ, UR8, R5 ;  /* 0x00000008ff177c19 */ /* 0x000fc60008011605 */
[----:B------:R-:W-:Y:S02]  /*be70*/  IMAD.MOV.U32 R4, RZ, RZ, R15 ;  /* 0x000000ffff047224 */ /* 0x000fe400078e000f */
[----:B------:R-:W-:Y:S01]  /*be80*/  IMAD.MOV.U32 R5, RZ, RZ, R23 ;  /* 0x000000ffff057224 */ /* 0x000fe200078e0017 */
[----:B-1----:R-:W-:Y:S06]  /*be90*/  @!P1 BRA `(.L_x_203) ;  /* 0x0000000000289947 */ /* 0x002fec0003800000 */
[----:B------:R-:W-:Y:S02]  /*bea0*/  ULDC UR8, c[0x0][0x64c] ;  /* 0x0001930000087ab9 */ /* 0x000fe40000000800 */
[----:B------:R-:W-:-:S05]  /*beb0*/  IADD3 R5, P1, R15, UR8, RZ ;  /* 0x000000080f057c10 */ /* 0x000fca000ff3e0ff */
[----:B------:R-:W-:-:S04]  /*bec0*/  IMAD.X R23, RZ, RZ, R23, P1 ;  /* 0x000000ffff177224 */ /* 0x000fc800008e0617 */
[----:B------:R-:W-:-:S04]  /*bed0*/  IMAD.WIDE.U32 R6, R23, UR12, RZ ;  /* 0x0000000c17067c25 */ /* 0x000fc8000f8e00ff */
[----:B------:R-:W-:-:S04]  /*bee0*/  IMAD.WIDE.U32 R6, P1, R5, UR13, R6 ;  /* 0x0000000d05067c25 */ /* 0x000fc8000f820006 */
[----:B------:R-:W-:-:S04]  /*bef0*/  IMAD.WIDE.U32 R4, R5, UR12, RZ ;  /* 0x0000000c05047c25 */ /* 0x000fc8000f8e00ff */
[----:B------:R-:W-:Y:S01]  /*bf00*/  IMAD.MOV.U32 R4, RZ, RZ, R7 ;  /* 0x000000ffff047224 */ /* 0x000fe200078e0007 */
[----:B------:R-:W-:Y:S01]  /*bf10*/  IADD3 RZ, P3, R5, R6, RZ ;  /* 0x0000000605ff7210 */ /* 0x000fe20007f7e0ff */
[----:B------:R-:W-:-:S04]  /*bf20*/  IMAD.X R5, RZ, RZ, RZ, P1 ;  /* 0x000000ffff057224 */ /* 0x000fc800008e06ff */
[----:B------:R-:W-:-:S08]  /*bf30*/  IMAD.WIDE.U32.X R4, R23, UR13, R4, P3 ;  /* 0x0000000d17047c25 */ /* 0x000fd000098e0404 */
.L_x_203:
[----:B------:R-:W-:Y:S01]  /*bf40*/  ISETP.NE.AND P1, PT, R2, 0x1, PT ;  /* 0x000000010200780c */ /* 0x000fe20003f25270 */
[----:B------:R-:W-:Y:S01]  /*bf50*/  ULDC UR8, c[0x0][0x648] ;  /* 0x0001920000087ab9 */ /* 0x000fe20000000800 */
[----:B------:R-:W-:Y:S01]  /*bf60*/  LOP3.LUT R20, R20, UR6, RZ, 0xc0, !PT ;  /* 0x0000000614147c12 */ /* 0x000fe2000f8ec0ff */
[----:B------:R-:W-:Y:S01]  /*bf70*/  IMAD.MOV R22, RZ, RZ, -R22 ;  /* 0x000000ffff167224 */ /* 0x000fe200078e0a16 */
[----:B------:R-:W-:Y:S01]  /*bf80*/  SHF.R.U64 R5, R4, UR8, R5 ;  /* 0x0000000804057c19 */ /* 0x000fe20008001205 */
[----:B------:R-:W-:Y:S01]  /*bf90*/  ULDC UR8, c[0x0][0x638] ;  /* 0x00018e0000087ab9 */ /* 0x000fe20000000800 */
[----:B------:R-:W-:Y:S01]  /*bfa0*/  LOP3.LUT R6, R9, UR4, RZ, 0xc0, !PT ;  /* 0x0000000409067c12 */ /* 0x000fe2000f8ec0ff */
[----:B------:R-:W-:Y:S02]  /*bfb0*/  ULDC UR9, c[0x0][0x610] ;  /* 0x0001840000097ab9 */ /* 0x000fe40000000800 */
[----:B------:R-:W-:Y:S02]  /*bfc0*/  IMAD.MOV R4, RZ, RZ, -R5 ;  /* 0x000000ffff047224 */ /* 0x000fe400078e0a05 */
[----:B------:R-:W-:-:S02]  /*bfd0*/  IMAD R5, R5, UR5, R20 ;  /* 0x0000000505057c24 */ /* 0x000fc4000f8e0214 */
[----:B0-----:R-:W-:Y:S02]  /*bfe0*/  @P1 IMAD R14, R21, R22, R12 ;  /* 0x00000016150e1224 */ /* 0x001fe400078e020c */
[----:B------:R-:W-:Y:S01]  /*bff0*/  IMAD R15, R4, UR8, R15 ;  /* 0x00000008040f7c24 */ /* 0x000fe2000f8e020f */
[----:B------:R-:W-:Y:S01]  /*c000*/  ULDC UR8, c[0x0][0x600] ;  /* 0x0001800000087ab9 */ /* 0x000fe20000000800 */
[----:B------:R-:W-:Y:S02]  /*c010*/  IMAD R14, R5, UR9, R14 ;  /* 0x00000009050e7c24 */ /* 0x000fe4000f8e020e */
[----:B------:R-:W-:Y:S02]  /*c020*/  IMAD R15, R15, UR8, R6 ;  /* 0x000000080f0f7c24 */ /* 0x000fe4000f8e0206 */
[----:B------:R-:W-:-:S03]  /*c030*/  IMAD.MOV.U32 R4, RZ, RZ, 0x1 ;  /* 0x00000001ff047424 */ /* 0x000fc600078e00ff */
[----:B------:R-:W-:Y:S02]  /*c040*/  SEL R9, R15, R14, !P1 ;  /* 0x0000000e0f097207 */ /* 0x000fe40004800000 */
[----:B------:R-:W-:-:S07]  /*c050*/  SEL R7, R14, R15, !P1 ;  /* 0x0000000f0e077207 */ /* 0x000fce0004800000 */
.L_x_201:
[----:B------:R-:W-:Y:S05]  /*c060*/  BSYNC B1 ;  /* 0x0000000000017941 */ /* 0x000fea0003800000 */
.L_x_200:
[----:B------:R-:W-:-:S13]  /*c070*/  LOP3.LUT P1, RZ, R4, 0xff, RZ, 0xc0, !PT ;  /* 0x000000ff04ff7812 */ /* 0x000fda000782c0ff */
[----:B------:R-:W-:Y:S05]  /*c080*/  @P1 BRA `(.L_x_204) ;  /* 0xfffffff400181947 */ /* 0x000fea000383ffff */
[----:B------:R-:W-:Y:S05]  /*c090*/  BSYNC B0 ;  /* 0x0000000000007941 */ /* 0x000fea0003800000 */
.L_x_192:
[----:B------:R-:W-:-:S03]  /*c0a0*/  UMOV UR8, 0xffffffff ;  /* 0xffffffff00087882 */ /* 0x000fc60000000000 */
[----:B------:R-:W-:Y:S05]  /*c0b0*/  BRA.DIV UR8, `(.L_x_205) ;  /* 0x0000000208d07947 */ /* 0x000fea000b800000 */
[----:B------:R-:W-:-:S13]  /*c0c0*/  ELECT P6, URZ, PT ;  /* 0x00000000003f782f */ /* 0x000fda00038c0000 */
.L_x_217:
[----:B------:R-:W-:Y:S04]  /*c0d0*/  BSSY B0, `(.L_x_206) ;  /* 0x0000019000007945 */ /* 0x000fe80003800000 */
[----:B------:R-:W-:Y:S05]  /*c0e0*/  @!P6 BRA `(.L_x_207) ;  /* 0x00000000005ce947 */ /* 0x000fea0003800000 */
[----:B------:R-:W-:-:S04]  /*c0f0*/  LOP3.LUT R19, R19, 0x2, RZ, 0xfc, !PT ;  /* 0x0000000213137812 */ /* 0x000fc800078efcff */
[----:B------:R-:W-:-:S13]  /*c100*/  ISETP.NE.AND P0, PT, R19, 0x3, PT ;  /* 0x000000031300780c */ /* 0x000fda0003f05270 */
[----:B------:R-:W-:Y:S05]  /*c110*/  @!P0 BRA `(.L_x_208) ;  /* 0x0000000000048947 */ /* 0x000fea0003800000 */
[----:B------:R-:W-:Y:S01]  /*c120*/  BPT.TRAP 0x1 ;  /* 0x000000040000795c */ /* 0x000fe20000300000 */
.L_x_208:
[----:B------:R-:W0:Y:S01]  /*c130*/  S2R R5, SR_CgaCtaId ;  /* 0x0000000000057919 */ /* 0x000e220000008800 */
[----:B------:R-:W-:Y:S02]  /*c140*/  MOV R2, 0x400 ;  /* 0x0000040000027802 */ /* 0x000fe40000000f00 */
[----:B------:R-:W-:Y:S02]  /*c150*/  SHF.L.U32 R4, R3, 0x1f, RZ ;  /* 0x0000001f03047819 */ /* 0x000fe400000006ff */
[----:B0-----:R-:W-:-:S05]  /*c160*/  LEA R5, R5, R2, 0x18 ;  /* 0x0000000205057211 */ /* 0x001fca00078ec0ff */
[----:B------:R-:W-:-:S04]  /*c170*/  VIADD R5, R5, 0x10 ;  /* 0x0000001005057836 */ /* 0x000fc80000000000 */
[C---:B------:R-:W-:Y:S02]  /*c180*/  IMAD R7, R0.reuse, 0x8, R5 ;  /* 0x0000000800077824 */ /* 0x040fe400078e0205 */
[----:B------:R-:W-:Y:S02]  /*c190*/  VIADD R0, R0, 0x1 ;  /* 0x0000000100007836 */ /* 0x000fe40000000000 */
[----:B------:R-:W0:Y:S03]  /*c1a0*/  SYNCS.PHASECHK.TRANS64.TRYWAIT P0, [R7+URZ], R4 ;  /* 0x00000004070075a7 */ /* 0x000e26000800017f */
[----:B------:R-:W-:-:S04]  /*c1b0*/  ISETP.NE.AND P1, PT, R0, 0x2, PT ;  /* 0x000000020000780c */ /* 0x000fc80003f25270 */
[----:B------:R-:W-:Y:S02]  /*c1c0*/  SEL R2, RZ, 0x1, P1 ;  /* 0x00000001ff027807 */ /* 0x000fe40000800000 */
[----:B------:R-:W-:Y:S02]  /*c1d0*/  SEL R0, R0, RZ, P1 ;  /* 0x000000ff00007207 */ /* 0x000fe40000800000 */
[----:B------:R-:W-:Y:S01]  /*c1e0*/  LOP3.LUT R2, R3, R2, RZ, 0x3c, !PT ;  /* 0x0000000203027212 */ /* 0x000fe200078e3cff */
[----:B0-----:R-:W-:Y:S06]  /*c1f0*/  @!P0 BRA `(.L_x_209) ;  /* 0x0000000000a08947 */ /* 0x001fec0003800000 */
.L_x_218:
[----:B------:R-:W-:Y:S01]  /*c200*/  IMAD R5, R0, 0x8, R5 ;  /* 0x0000000800057824 */ /* 0x000fe200078e0205 */
[----:B------:R-:W-:-:S07]  /*c210*/  SHF.L.U32 R0, R2, 0x1f, RZ ;  /* 0x0000001f02007819 */ /* 0x000fce00000006ff */
.L_x_210:
[----:B-1----:R1:W2:Y:S02]  /*c220*/  SYNCS.PHASECHK.TRANS64.TRYWAIT P0, [R5+URZ], R0 ;  /* 0x00000000050075a7 */ /* 0x0022a4000800017f */
[----:B--2---:R-:W-:Y:S05]  /*c230*/  @!P0 NANOSLEEP.SYNCS 0x989680 ;  /* 0x009896800000895d */ /* 0x004fea0003900000 */
[----:B------:R-:W2:Y:S02]  /*c240*/  @!P0 SYNCS.PHASECHK.TRANS64 P0, [R5+URZ], R0 ;  /* 0x00000000050085a7 */ /* 0x000ea4000800007f */
[----:B--2---:R-:W-:Y:S05]  /*c250*/  @!P0 BRA `(.L_x_210) ;  /* 0xfffffffc00f08947 */ /* 0x004fea000383ffff */
.L_x_207:
[----:B------:R-:W-:Y:S05]  /*c260*/  BSYNC B0 ;  /* 0x0000000000007941 */ /* 0x000fea0003800000 */
.L_x_206:
[----:B------:R-:W-:Y:S05]  /*c270*/  EXIT ;  /* 0x000000000000794d */ /* 0x000fea0003800000 */
.L_x_17:
[----:B---3--:R3:W4:Y:S02]  /*c280*/  SYNCS.PHASECHK.TRANS64.TRYWAIT P1, [R3+URZ], R0 ;  /* 0x00000000030075a7 */ /* 0x008724000802017f */
[----:B----4-:R-:W-:Y:S05]  /*c290*/  @!P1 NANOSLEEP.SYNCS 0x989680 ;  /* 0x009896800000995d */ /* 0x010fea0003900000 */
[----:B------:R-:W4:Y:S02]  /*c2a0*/  @!P1 SYNCS.PHASECHK.TRANS64 P1, [R3+URZ], R0 ;  /* 0x00000000030095a7 */ /* 0x000f24000802007f */
[----:B----4-:R-:W-:Y:S05]  /*c2b0*/  @!P1 BRA `(.L_x_17) ;  /* 0xfffffffc00f09947 */ /* 0x010fea000383ffff */
[----:B------:R-:W-:Y:S05]  /*c2c0*/  BRA `(.L_x_16) ;  /* 0xffffff4c00c07947 */ /* 0x000fea000383ffff */
.L_x_22:
[----:B-1----:R-:W-:-:S04]  /*c2d0*/  IMAD.U32 R4, RZ, RZ, UR8 ;  /* 0x00000008ff047e24 */ /* 0x002fc8000f8e00ff */
[----:B------:R1:W2:Y:S03]  /*c2e0*/  SYNCS.PHASECHK.TRANS64.TRYWAIT P1, [R4+URZ], R3 ;  /* 0x00000003040075a7 */ /* 0x0002a6000802017f */
[----:B--2---:R-:W-:Y:S05]  /*c2f0*/  @!P1 NANOSLEEP.SYNCS 0x989680 ;  /* 0x009896800000995d */ /* 0x004fea0003900000 */
[----:B------:R-:W2:Y:S02]  /*c300*/  @!P1 SYNCS.PHASECHK.TRANS64 P1, [R4+URZ], R3 ;  /* 0x00000003040095a7 */ /* 0x000ea4000802007f */
[----:B--2---:R-:W-:Y:S05]  /*c310*/  @!P1 BRA `(.L_x_22) ;  /* 0xfffffffc00ec9947 */ /* 0x004fea000383ffff */
[----:B------:R-:W-:Y:S05]  /*c320*/  BRA `(.L_x_21) ;  /* 0xffffff6c00cc7947 */ /* 0x000fea000383ffff */
.L_x_193:
[----:B------:R-:W-:Y:S01]  /*c330*/  BSSY B1, `(.L_x_211) ;  /* 0x0000006000017945 */ /* 0x000fe20003800000 */
[----:B------:R-:W-:-:S07]  /*c340*/  IMAD.MOV.U32 R15, RZ, RZ, -0x1 ;  /* 0xffffffffff0f7424 */ /* 0x000fce00078e00ff */
[----:B------:R-:W-:Y:S05]  /*c350*/  WARPSYNC.COLLECTIVE R15, `(.L_x_212) ;  /* 0x000000000f0c7348 */ /* 0x000fea0003c00000 */
[----:B------:R-:W-:Y:S02]  /*c360*/  ELECT P6, UR62, PT ;  /* 0x00000000003e782f */ /* 0x000fe400038c0000 */
[----:B------:R-:W-:Y:S01]  /*c370*/  MOV R14, UR62 ;  /* 0x0000003e000e7c02 */ /* 0x000fe20008000f00 */
[----:B------:R-:W-:Y:S10]  /*c380*/  ENDCOLLECTIVE ;  /* 0x000000000000791b */ /* 0x000ff40003800000 */
.L_x_212:
[----:B------:R-:W-:Y:S05]  /*c390*/  BSYNC B1 ;  /* 0x0000000000017941 */ /* 0x000fea0003800000 */
.L_x_211:
[----:B------:R-:W-:Y:S05]  /*c3a0*/  BRA `(.L_x_213) ;  /* 0xfffffff0005c7947 */ /* 0x000fea000383ffff */
.L_x_196:
[----:B0-----:R0:W1:Y:S02]  /*c3b0*/  SYNCS.PHASECHK.TRANS64.TRYWAIT P1, [R12+URZ+0x10], R7 ;  /* 0x000010070c0075a7 */ /* 0x001064000802017f */
[----:B-1----:R-:W-:Y:S05]  /*c3c0*/  @!P1 NANOSLEEP.SYNCS 0x989680 ;  /* 0x009896800000995d */ /* 0x002fea0003900000 */
[----:B------:R-:W1:Y:S02]  /*c3d0*/  @!P1 SYNCS.PHASECHK.TRANS64 P1, [R12+URZ+0x10], R7 ;  /* 0x000010070c0095a7 */ /* 0x000e64000802007f */
[----:B-1----:R-:W-:Y:S05]  /*c3e0*/  @!P1 BRA `(.L_x_196) ;  /* 0xfffffffc00f09947 */ /* 0x002fea000383ffff */
[----:B------:R-:W-:Y:S05]  /*c3f0*/  BRA `(.L_x_214) ;  /* 0xfffffff000907947 */ /* 0x000fea000383ffff */
.L_x_205:
[----:B------:R-:W-:Y:S01]  /*c400*/  BSSY B0, `(.L_x_215) ;  /* 0x0000006000007945 */ /* 0x000fe20003800000 */
[----:B------:R-:W-:-:S07]  /*c410*/  IMAD.MOV.U32 R15, RZ, RZ, -0x1 ;  /* 0xffffffffff0f7424 */ /* 0x000fce00078e00ff */
[----:B------:R-:W-:Y:S05]  /*c420*/  WARPSYNC.COLLECTIVE R15, `(.L_x_216) ;  /* 0x000000000f0c7348 */ /* 0x000fea0003c00000 */
[----:B------:R-:W-:Y:S02]  /*c430*/  ELECT P6, UR62, PT ;  /* 0x00000000003e782f */ /* 0x000fe400038c0000 */
[----:B------:R-:W-:Y:S01]  /*c440*/  MOV R14, UR62 ;  /* 0x0000003e000e7c02 */ /* 0x000fe20008000f00 */
[----:B------:R-:W-:Y:S10]  /*c450*/  ENDCOLLECTIVE ;  /* 0x000000000000791b */ /* 0x000ff40003800000 */
.L_x_216:
[----:B------:R-:W-:Y:S05]  /*c460*/  BSYNC B0 ;  /* 0x0000000000007941 */ /* 0x000fea0003800000 */
.L_x_215:
[----:B------:R-:W-:Y:S05]  /*c470*/  BRA `(.L_x_217) ;  /* 0xfffffffc00147947 */ /* 0x000fea000383ffff */
.L_x_209:
[----:B0-----:R0:W1:Y:S02]  /*c480*/  SYNCS.PHASECHK.TRANS64.TRYWAIT P0, [R7+URZ], R4 ;  /* 0x00000004070075a7 */ /* 0x001064000800017f */
[----:B-1----:R-:W-:Y:S05]  /*c490*/  @!P0 NANOSLEEP.SYNCS 0x989680 ;  /* 0x009896800000895d */ /* 0x002fea0003900000 */
[----:B------:R-:W1:Y:S02]  /*c4a0*/  @!P0 SYNCS.PHASECHK.TRANS64 P0, [R7+URZ], R4 ;  /* 0x00000004070085a7 */ /* 0x000e64000800007f */
[----:B-1----:R-:W-:Y:S05]  /*c4b0*/  @!P0 BRA `(.L_x_209) ;  /* 0xfffffffc00f08947 */ /* 0x002fea000383ffff */
[----:B------:R-:W-:Y:S05]  /*c4c0*/  BRA `(.L_x_218) ;  /* 0xfffffffc004c7947 */ /* 0x000fea000383ffff */
.L_x_219:
[----:B------:R-:W-:-:S00]  /*c4d0*/  BRA `(.L_x_219) ;  /* 0xfffffffc00fc7947 */ /* 0x000fc0000383ffff */
[----:B------:R-:W-:-:S00]  /*c4e0*/  NOP ;  /* 0x0000000000007918 */ /* 0x000fc00000000000 */
        /* <DEDUP_REMOVED lines=9> */
.L_x_220:


//--------------------- .nv.global.init           --------------------------
	.section	.nv.global.init,"aw",@progbits
.nv.global.init:
	.type		$str$22,@object
	.size		$str$22,($str$23 - $str$22)
$str$22:
        /*0000*/ 	.byte	0x6b, 0x5f, 0x74, 0x69, 0x6c, 0x65, 0x5f, 0x63, 0x6f, 0x75, 0x6e, 0x74, 0x20, 0x3e, 0x3d, 0x20
        /*0010*/ 	.byte	0x31, 0x00
	.type		$str$23,@object
	.size		$str$23,(__unnamed_1 - $str$23)
$str$23:
        /*0012*/ 	.byte	0x2f, 0x74, 0x6d, 0x70, 0x2f, 0x63, 0x75, 0x74, 0x6c, 0x61, 0x73, 0x73, 0x5f, 0x73, 0x77, 0x65
        /*0022*/ 	.byte	0x65, 0x70, 0x5f, 0x73, 0x72, 0x63, 0x2f, 0x69, 0x6e, 0x63, 0x6c, 0x75, 0x64, 0x65, 0x2f, 0x63
        /*0032*/ 	.byte	0x75, 0x74, 0x6c, 0x61, 0x73, 0x73, 0x2f, 0x67, 0x65, 0x6d, 0x6d, 0x2f, 0x63, 0x6f, 0x6c, 0x6c
        /*0042*/ 	.byte	0x65, 0x63, 0x74, 0x69, 0x76, 0x65, 0x2f, 0x73, 0x6d, 0x39, 0x30, 0x5f, 0x6d, 0x6d, 0x61, 0x5f
        /*0052*/ 	.byte	0x74, 0x6d, 0x61, 0x5f, 0x67, 0x6d, 0x6d, 0x61, 0x5f, 0x73, 0x73, 0x5f, 0x77, 0x61, 0x72, 0x70
        /*0062*/ 	.byte	0x73, 0x70, 0x65, 0x63, 0x69, 0x61, 0x6c, 0x69, 0x7a, 0x65, 0x64, 0x2e, 0x68, 0x70, 0x70, 0x00
	.type		__unnamed_1,@object
	.size		__unnamed_1,(.L_0 - __unnamed_1)
__unnamed_1:
        /*0072*/ 	.byte	0x76, 0x6f, 0x69, 0x64, 0x20, 0x63, 0x75, 0x74, 0x6c, 0x61, 0x73, 0x73, 0x3a, 0x3a, 0x67, 0x65
        /* <DEDUP_REMOVED lines=180> */
        /*0bc2*/ 	.byte	0x74, 0x79, 0x5d, 0x00
.L_0:


//--------------------- .nv.shared._ZN7cutlass13device_kernelINS_4gemm6kernel13GemmUniversalIN4cute5tupleIJiiiiEEENS1_10collective13CollectiveMmaINS1_34MainloopSm90TmaGmmaWarpSpecializedILi2ENS5_IJNS4_1CILi1EEESB_SB_EEENS1_35KernelTmaWarpSpecializedCooperativeEEENS5_IJNSA_ILi256EEENSA_ILi80EEENSA_ILi128EEEEEENS_10bfloat16_tENS5_IJlSB_lEEESJ_SK_NS4_8TiledMMAINS4_8MMA_AtomIJNS4_4SM904GMMA27MMA_64x16x16_F32BF16BF16_SSILNSO_5MajorE0ELSQ_0ELNSO_7ScaleInE1ELSR_1EEEEEENS4_6LayoutINS5_IJNSA_ILi2EEESB_SB_EEENS5_IJSB_NSA_ILi0EEESX_EEEEENS5_IJNS4_10UnderscoreES10_S10_EEEEENS4_13SM90_TMA_LOADENS4_14ComposedLayoutINS4_7SwizzleILi3ELi4ELi3EEENS4_18smem_ptr_flag_bitsILi16EEENSU_INS5_IJNSA_ILi8EEENSA_ILi64EEEEEENS5_IJS1A_SB_EEEEEEEvNS4_8identityES13_S1E_vS1F_EENS_8epilogue10collective6detail29Sm90TmaWarpSpecializedAdapterINS1I_15DefaultEpilogueISJ_SK_SK_NS1H_6thread17LinearCombinationISJ_Li1EffLNS1M_9ScaleType4KindE0ELNS_15FloatRoundStyleE2ESJ_EENS1_15EpilogueDefaultEEEEEvvEEEEvNT_6ParamsE --------------------------
	.section	.nv.shared._ZN7cutlass13device_kernelINS_4gemm6kernel13GemmUniversalIN4cute5tupleIJiiiiEEENS1_10collective13CollectiveMmaINS1_34MainloopSm90TmaGmmaWarpSpecializedILi2ENS5_IJNS4_1CILi1EEESB_SB_EEENS1_35KernelTmaWarpSpecializedCooperativeEEENS5_IJNSA_ILi256EEENSA_ILi80EEENSA_ILi128EEEEEENS_10bfloat16_tENS5_IJlSB_lEEESJ_SK_NS4_8TiledMMAINS4_8MMA_AtomIJNS4_4SM904GMMA27MMA_64x16x16_F32BF16BF16_SSILNSO_5MajorE0ELSQ_0ELNSO_7ScaleInE1ELSR_1EEEEEENS4_6LayoutINS5_IJNSA_ILi2EEESB_SB_EEENS5_IJSB_NSA_ILi0EEESX_EEEEENS5_IJNS4_10UnderscoreES10_S10_EEEEENS4_13SM90_TMA_LOADENS4_14ComposedLayoutINS4_7SwizzleILi3ELi4ELi3EEENS4_18smem_ptr_flag_bitsILi16EEENSU_INS5_IJNSA_ILi8EEENSA_ILi64EEEEEENS5_IJS1A_SB_EEEEEEEvNS4_8identityES13_S1E_vS1F_EENS_8epilogue10collective6detail29Sm90TmaWarpSpecializedAdapterINS1I_15DefaultEpilogueISJ_SK_SK_NS1H_6thread17LinearCombinationISJ_Li1EffLNS1M_9ScaleType4KindE0ELNS_15FloatRoundStyleE2ESJ_EENS1_15EpilogueDefaultEEEEEvvEEEEvNT_6ParamsE,"aw",@nobits
	.sectionflags	@""
	.align	16
	.zero		1024


//--------------------- .nv.shared.reserved.0     --------------------------
	.section	.nv.shared.reserved.0,"aw",@nobits
	.weak		__nv_reservedSMEM_offset_0_alias
	.size		__nv_reservedSMEM_offset_0_alias, 0, 0
	.other		__nv_reservedSMEM_offset_0_alias,@"STO_CUDA_RESERVED_SHARED STV_DEFAULT"
__nv_reservedSMEM_offset_0_alias:
	.zero		0


//--------------------- .nv.global                --------------------------
	.section	.nv.global,"aw",@nobits
.nv.global:
	.type		_ZN39_INTERNAL_32c0e1b2_4_k_cu_6eb7f8b5_79614cute1_E,@object
	.size		_ZN39_INTERNAL_32c0e1b2_4_k_cu_6eb7f8b5_79614cute1_E,(_ZN39_INTERNAL_32c0e1b2_4_k_cu_6eb7f8b5_79614cuda3std3__45__cpo6cbeginE - _ZN39_INTERNAL_32c0e1b2_4_k_cu_6eb7f8b5_79614cute1_E)
_ZN39_INTERNAL_32c0e1b2_4_k_cu_6eb7f8b5_79614cute1_E:
	.zero		1
	.type		_ZN39_INTERNAL_32c0e1b2_4_k_cu_6eb7f8b5_79614cuda3std3__45__cpo6cbeginE,@object
	.size		_ZN39_INTERNAL_32c0e1b2_4_k_cu_6eb7f8b5_79614cuda3std3__45__cpo6cbeginE,(_ZN39_INTERNAL_32c0e1b2_4_k_cu_6eb7f8b5_79614cuda3std3__48in_placeE - _ZN39_INTERNAL_32c0e1b2_4_k_cu_6eb7f8b5_79614cuda3std3__45__cpo6cbeginE)
_ZN39_INTERNAL_32c0e1b2_4_k_cu_6eb7f8b5_79614cuda3std3__45__cpo6cbeginE:
	.zero		1
	.type		_ZN39_INTERNAL_32c0e1b2_4_k_cu_6eb7f8b5_79614cuda3std3__48in_placeE,@object
	.size		_ZN39_INTERNAL_32c0e1b2_4_k_cu_6eb7f8b5_79614cuda3std3__48in_placeE,(_ZN39_INTERNAL_32c0e1b2_4_k_cu_6eb7f8b5_79614cuda3std6ranges3__45__cpo9iter_moveE - _ZN39_INTERNAL_32c0e1b2_4_k_cu_6eb7f8b5_79614cuda3std3__48in_placeE)
_ZN39_INTERNAL_32c0e1b2_4_k_cu_6eb7f8b5_79614cuda3std3__48in_placeE:
	.zero		1
	.type		_ZN39_INTERNAL_32c0e1b2_4_k_cu_6eb7f8b5_79614cuda3std6ranges3__45__cpo9iter_moveE,@object
	.size		_ZN39_INTERNAL_32c0e1b2_4_k_cu_6eb7f8b5_79614cuda3std6ranges3__45__cpo9iter_moveE,(_ZN39_INTERNAL_32c0e1b2_4_k_cu_6eb7f8b5_79614cuda3std3__45__cpo5beginE - _ZN39_INTERNAL_32c0e1b2_4_k_cu_6eb7f8b5_79614cuda3std6ranges3__45__cpo9iter_moveE)
_ZN39_INTERNAL_32c0e1b2_4_k_cu_6eb7f8b5_79614cuda3std6ranges3__45__cpo9iter_moveE:
	.zero		1
	.type		_ZN39_INTERNAL_32c0e1b2_4_k_cu_6eb7f8b5_79614cuda3std3__45__cpo5beginE,@object
	.size		_ZN39_INTERNAL_32c0e1b2_4_k_cu_6eb7f8b5_79614cuda3std3__45__cpo5beginE,(_ZN39_INTERNAL_32c0e1b2_4_k_cu_6eb7f8b5_79614cuda3std3__441_GLOBAL__N__32c0e1b2_4_k_cu_6eb7f8b5_79616ignoreE - _ZN39_INTERNAL_32c0e1b2_4_k_cu_6eb7f8b5_79614cuda3std3__45__cpo5beginE)
_ZN39_INTERNAL_32c0e1b2_4_k_cu_6eb7f8b5_79614cuda3std3__45__cpo5beginE:
	.zero		1
	.type		_ZN39_INTERNAL_32c0e1b2_4_k_cu_6eb7f8b5_79614cuda3std3__441_GLOBAL__N__32c0e1b2_4_k_cu_6eb7f8b5_79616ignoreE,@object
	.size		_ZN39_INTERNAL_32c0e1b2_4_k_cu_6eb7f8b5_79614cuda3std3__441_GLOBAL__N__32c0e1b2_4_k_cu_6eb7f8b5_79616ignoreE,(_ZN39_INTERNAL_32c0e1b2_4_k_cu_6eb7f8b5_79614cute7productE - _ZN39_INTERNAL_32c0e1b2_4_k_cu_6eb7f8b5_79614cuda3std3__441_GLOBAL__N__32c0e1b2_4_k_cu_6eb7f8b5_79616ignoreE)
_ZN39_INTERNAL_32c0e1b2_4_k_cu_6eb7f8b5_79614cuda3std3__441_GLOBAL__N__32c0e1b2_4_k_cu_6eb7f8b5_79616ignoreE:
	.zero		1
	.type		_ZN39_INTERNAL_32c0e1b2_4_k_cu_6eb7f8b5_79614cute7productE,@object
	.size		_ZN39_INTERNAL_32c0e1b2_4_k_cu_6eb7f8b5_79614cute7productE,(_ZN39_INTERNAL_32c0e1b2_4_k_cu_6eb7f8b5_79614cuda3std3__45__cpo3endE - _ZN39_INTERNAL_32c0e1b2_4_k_cu_6eb7f8b5_79614cute7productE)
_ZN39_INTERNAL_32c0e1b2_4_k_cu_6eb7f8b5_79614cute7productE:
	.zero		1
	.type		_ZN39_INTERNAL_32c0e1b2_4_k_cu_6eb7f8b5_79614cuda3std3__45__cpo3endE,@object
	.size		_ZN39_INTERNAL_32c0e1b2_4_k_cu_6eb7f8b5_79614cuda3std3__45__cpo3endE,(_ZN39_INTERNAL_32c0e1b2_4_k_cu_6eb7f8b5_79614cuda3std3__419piecewise_constructE - _ZN39_INTERNAL_32c0e1b2_4_k_cu_6eb7f8b5_79614cuda3std3__45__cpo3endE)
_ZN39_INTERNAL_32c0e1b2_4_k_cu_6eb7f8b5_79614cuda3std3__45__cpo3endE:
	.zero		1
	.type		_ZN39_INTERNAL_32c0e1b2_4_k_cu_6eb7f8b5_79614cuda3std3__419piecewise_constructE,@object
	.size		_ZN39_INTERNAL_32c0e1b2_4_k_cu_6eb7f8b5_79614cuda3std3__419piecewise_constructE,(_ZN39_INTERNAL_32c0e1b2_4_k_cu_6eb7f8b5_79614cuda3std3__45__cpo4cendE - _ZN39_INTERNAL_32c0e1b2_4_k_cu_6eb7f8b5_79614cuda3std3__419piecewise_constructE)
_ZN39_INTERNAL_32c0e1b2_4_k_cu_6eb7f8b5_79614cuda3std3__419piecewise_constructE:
	.zero		1
	.type		_ZN39_INTERNAL_32c0e1b2_4_k_cu_6eb7f8b5_79614cuda3std3__45__cpo4cendE,@object
	.size		_ZN39_INTERNAL_32c0e1b2_4_k_cu_6eb7f8b5_79614cuda3std3__45__cpo4cendE,(_ZN39_INTERNAL_32c0e1b2_4_k_cu_6eb7f8b5_79614cuda3std6ranges3__45__cpo4swapE - _ZN39_INTERNAL_32c0e1b2_4_k_cu_6eb7f8b5_79614cuda3std3__45__cpo4cendE)
_ZN39_INTERNAL_32c0e1b2_4_k_cu_6eb7f8b5_79614cuda3std3__45__cpo4cendE:
	.zero		1
	.type		_ZN39_INTERNAL_32c0e1b2_4_k_cu_6eb7f8b5_79614cuda3std6ranges3__45__cpo4swapE,@object
	.size		_ZN39_INTERNAL_32c0e1b2_4_k_cu_6eb7f8b5_79614cuda3std6ranges3__45__cpo4swapE,(.L_8 - _ZN39_INTERNAL_32c0e1b2_4_k_cu_6eb7f8b5_79614cuda3std6ranges3__45__cpo4swapE)
_ZN39_INTERNAL_32c0e1b2_4_k_cu_6eb7f8b5_79614cuda3std6ranges3__45__cpo4swapE:
	.zero		1
.L_8:


//--------------------- .nv.constant0._ZN7cutlass13device_kernelINS_4gemm6kernel13GemmUniversalIN4cute5tupleIJiiiiEEENS1_10collective13CollectiveMmaINS1_34MainloopSm90TmaGmmaWarpSpecializedILi2ENS5_IJNS4_1CILi1EEESB_SB_EEENS1_35KernelTmaWarpSpecializedCooperativeEEENS5_IJNSA_ILi256EEENSA_ILi80EEENSA_ILi128EEEEEENS_10bfloat16_tENS5_IJlSB_lEEESJ_SK_NS4_8TiledMMAINS4_8MMA_AtomIJNS4_4SM904GMMA27MMA_64x16x16_F32BF16BF16_SSILNSO_5MajorE0ELSQ_0ELNSO_7ScaleInE1ELSR_1EEEEEENS4_6LayoutINS5_IJNSA_ILi2EEESB_SB_EEENS5_IJSB_NSA_ILi0EEESX_EEEEENS5_IJNS4_10UnderscoreES10_S10_EEEEENS4_13SM90_TMA_LOADENS4_14ComposedLayoutINS4_7SwizzleILi3ELi4ELi3EEENS4_18smem_ptr_flag_bitsILi16EEENSU_INS5_IJNSA_ILi8EEENSA_ILi64EEEEEENS5_IJS1A_SB_EEEEEEEvNS4_8identityES13_S1E_vS1F_EENS_8epilogue10collective6detail29Sm90TmaWarpSpecializedAdapterINS1I_15DefaultEpilogueISJ_SK_SK_NS1H_6thread17LinearCombinationISJ_Li1EffLNS1M_9ScaleType4KindE0ELNS_15FloatRoundStyleE2ESJ_EENS1_15EpilogueDefaultEEEEEvvEEEEvNT_6ParamsE --------------------------
	.section	.nv.constant0._ZN7cutlass13device_kernelINS_4gemm6kernel13GemmUniversalIN4cute5tupleIJiiiiEEENS1_10collective13CollectiveMmaINS1_34MainloopSm90TmaGmmaWarpSpecializedILi2ENS5_IJNS4_1CILi1EEESB_SB_EEENS1_35KernelTmaWarpSpecializedCooperativeEEENS5_IJNSA_ILi256EEENSA_ILi80EEENSA_ILi128EEEEEENS_10bfloat16_tENS5_IJlSB_lEEESJ_SK_NS4_8TiledMMAINS4_8MMA_AtomIJNS4_4SM904GMMA27MMA_64x16x16_F32BF16BF16_SSILNSO_5MajorE0ELSQ_0ELNSO_7ScaleInE1ELSR_1EEEEEENS4_6LayoutINS5_IJNSA_ILi2EEESB_SB_EEENS5_IJSB_NSA_ILi0EEESX_EEEEENS5_IJNS4_10UnderscoreES10_S10_EEEEENS4_13SM90_TMA_LOADENS4_14ComposedLayoutINS4_7SwizzleILi3ELi4ELi3EEENS4_18smem_ptr_flag_bitsILi16EEENSU_INS5_IJNSA_ILi8EEENSA_ILi64EEEEEENS5_IJS1A_SB_EEEEEEEvNS4_8identityES13_S1E_vS1F_EENS_8epilogue10collective6detail29Sm90TmaWarpSpecializedAdapterINS1I_15DefaultEpilogueISJ_SK_SK_NS1H_6thread17LinearCombinationISJ_Li1EffLNS1M_9ScaleType4KindE0ELNS_15FloatRoundStyleE2ESJ_EENS1_15EpilogueDefaultEEEEEvvEEEEvNT_6ParamsE,"a",@progbits
	.sectionflags	@""
	.align	4
.nv.constant0._ZN7cutlass13device_kernelINS_4gemm6kernel13GemmUniversalIN4cute5tupleIJiiiiEEENS1_10collective13CollectiveMmaINS1_34MainloopSm90TmaGmmaWarpSpecializedILi2ENS5_IJNS4_1CILi1EEESB_SB_EEENS1_35KernelTmaWarpSpecializedCooperativeEEENS5_IJNSA_ILi256EEENSA_ILi80EEENSA_ILi128EEEEEENS_10bfloat16_tENS5_IJlSB_lEEESJ_SK_NS4_8TiledMMAINS4_8MMA_AtomIJNS4_4SM904GMMA27MMA_64x16x16_F32BF16BF16_SSILNSO_5MajorE0ELSQ_0ELNSO_7ScaleInE1ELSR_1EEEEEENS4_6LayoutINS5_IJNSA_ILi2EEESB_SB_EEENS5_IJSB_NSA_ILi0EEESX_EEEEENS5_IJNS4_10UnderscoreES10_S10_EEEEENS4_13SM90_TMA_LOADENS4_14ComposedLayoutINS4_7SwizzleILi3ELi4ELi3EEENS4_18smem_ptr_flag_bitsILi16EEENSU_INS5_IJNSA_ILi8EEENSA_ILi64EEEEEENS5_IJS1A_SB_EEEEEEEvNS4_8identityES13_S1E_vS1F_EENS_8epilogue10collective6detail29Sm90TmaWarpSpecializedAdapterINS1I_15DefaultEpilogueISJ_SK_SK_NS1H_6thread17LinearCombinationISJ_Li1EffLNS1M_9ScaleType4KindE0ELNS_15FloatRoundStyleE2ESJ_EENS1_15EpilogueDefaultEEEEEvvEEEEvNT_6ParamsE:
	.zero		1664


//--------------------- SYMBOLS --------------------------

	.type		.nv.reservedSmem.offset0,@object
	.size		.nv.reservedSmem.offset0,0x4
	.type		__assertfail,@function
